//
// Generated by NVIDIA NVVM Compiler
//
// Compiler Build ID: CL-36424714
// Cuda compilation tools, release 13.0, V13.0.88
// Based on NVVM 20.0.0
//

.version 9.0
.target sm_100
.address_size 64

	// .globl	_Z7computefffffffffffffffff
.extern .func  (.param .b32 func_retval0) vprintf
(
	.param .b64 vprintf_param_0,
	.param .b64 vprintf_param_1
)
;
.global .align 1 .b8 $str[7] = {37, 46, 49, 55, 103, 10};
.global .align 4 .b8 __cudart_i2opi_f[24] = {65, 144, 67, 60, 153, 149, 98, 219, 192, 221, 52, 245, 209, 87, 39, 252, 41, 21, 68, 78, 110, 131, 249, 162};

.visible .entry _Z7computefffffffffffffffff(
	.param .f32 _Z7computefffffffffffffffff_param_0,
	.param .f32 _Z7computefffffffffffffffff_param_1,
	.param .f32 _Z7computefffffffffffffffff_param_2,
	.param .f32 _Z7computefffffffffffffffff_param_3,
	.param .f32 _Z7computefffffffffffffffff_param_4,
	.param .f32 _Z7computefffffffffffffffff_param_5,
	.param .f32 _Z7computefffffffffffffffff_param_6,
	.param .f32 _Z7computefffffffffffffffff_param_7,
	.param .f32 _Z7computefffffffffffffffff_param_8,
	.param .f32 _Z7computefffffffffffffffff_param_9,
	.param .f32 _Z7computefffffffffffffffff_param_10,
	.param .f32 _Z7computefffffffffffffffff_param_11,
	.param .f32 _Z7computefffffffffffffffff_param_12,
	.param .f32 _Z7computefffffffffffffffff_param_13,
	.param .f32 _Z7computefffffffffffffffff_param_14,
	.param .f32 _Z7computefffffffffffffffff_param_15,
	.param .f32 _Z7computefffffffffffffffff_param_16
)
{
	.local .align 8 .b8 	__local_depot0[40];
	.reg .b64 	%SP;
	.reg .b64 	%SPL;
	.reg .pred 	%p<23>;
	.reg .b32 	%r<50>;
	.reg .b32 	%f<162>;
	.reg .b64 	%rd<25>;
	.reg .b64 	%fd<4>;

	mov.u64 	%SPL, __local_depot0;
	cvta.local.u64 	%SP, %SPL;
	ld.param.f32 	%f161, [_Z7computefffffffffffffffff_param_0];
	ld.param.f32 	%f23, [_Z7computefffffffffffffffff_param_1];
	ld.param.f32 	%f24, [_Z7computefffffffffffffffff_param_2];
	ld.param.f32 	%f25, [_Z7computefffffffffffffffff_param_3];
	ld.param.f32 	%f26, [_Z7computefffffffffffffffff_param_4];
	ld.param.f32 	%f11, [_Z7computefffffffffffffffff_param_5];
	ld.param.f32 	%f12, [_Z7computefffffffffffffffff_param_6];
	ld.param.f32 	%f13, [_Z7computefffffffffffffffff_param_7];
	ld.param.f32 	%f14, [_Z7computefffffffffffffffff_param_8];
	ld.param.f32 	%f15, [_Z7computefffffffffffffffff_param_9];
	ld.param.f32 	%f16, [_Z7computefffffffffffffffff_param_10];
	ld.param.f32 	%f17, [_Z7computefffffffffffffffff_param_11];
	ld.param.f32 	%f18, [_Z7computefffffffffffffffff_param_12];
	ld.param.f32 	%f19, [_Z7computefffffffffffffffff_param_13];
	ld.param.f32 	%f20, [_Z7computefffffffffffffffff_param_14];
	ld.param.f32 	%f21, [_Z7computefffffffffffffffff_param_15];
	ld.param.f32 	%f22, [_Z7computefffffffffffffffff_param_16];
	add.u64 	%rd1, %SPL, 0;
	mul.f32 	%f27, %f23, 0f00000498;
	div.rn.f32 	%f28, %f25, %f26;
	add.f32 	%f29, %f28, 0f022F4948;
	add.f32 	%f30, %f24, %f29;
	mul.f32 	%f31, %f27, %f30;
	setp.ltu.f32 	%p1, %f161, %f31;
	@%p1 bra 	$L__BB0_12;
	mul.f32 	%f32, %f12, 0f80000000;
	div.rn.f32 	%f1, %f11, %f32;
	mul.f32 	%f33, %f1, 0f3F22F983;
	cvt.rni.s32.f32 	%r49, %f33;
	cvt.rn.f32.s32 	%f34, %r49;
	fma.rn.f32 	%f35, %f34, 0fBFC90FDA, %f1;
	fma.rn.f32 	%f36, %f34, 0fB3A22168, %f35;
	fma.rn.f32 	%f160, %f34, 0fA7C234C5, %f36;
	abs.f32 	%f3, %f1;
	setp.ltu.f32 	%p2, %f3, 0f47CE4780;
	@%p2 bra 	$L__BB0_9;
	setp.neu.f32 	%p3, %f3, 0f7F800000;
	@%p3 bra 	$L__BB0_4;
	mov.f32 	%f39, 0f00000000;
	mul.rn.f32 	%f160, %f1, %f39;
	mov.b32 	%r49, 0;
	bra.uni 	$L__BB0_9;
$L__BB0_4:
	mov.b32 	%r2, %f1;
	shl.b32 	%r16, %r2, 8;
	or.b32  	%r3, %r16, -2147483648;
	mov.b64 	%rd24, 0;
	mov.b32 	%r46, 0;
	mov.u64 	%rd22, __cudart_i2opi_f;
	mov.u64 	%rd23, %rd1;
$L__BB0_5:
	.pragma "nounroll";
	ld.global.nc.u32 	%r17, [%rd22];
	mad.wide.u32 	%rd12, %r17, %r3, %rd24;
	shr.u64 	%rd24, %rd12, 32;
	st.local.u32 	[%rd23], %rd12;
	add.s32 	%r46, %r46, 1;
	add.s64 	%rd23, %rd23, 4;
	add.s64 	%rd22, %rd22, 4;
	setp.ne.s32 	%p4, %r46, 6;
	@%p4 bra 	$L__BB0_5;
	shr.u32 	%r18, %r2, 23;
	st.local.u32 	[%rd1+24], %rd24;
	and.b32  	%r6, %r18, 31;
	and.b32  	%r19, %r18, 224;
	add.s32 	%r20, %r19, -128;
	shr.u32 	%r21, %r20, 5;
	mul.wide.u32 	%rd13, %r21, 4;
	sub.s64 	%rd8, %rd1, %rd13;
	ld.local.u32 	%r47, [%rd8+24];
	ld.local.u32 	%r48, [%rd8+20];
	setp.eq.s32 	%p5, %r6, 0;
	@%p5 bra 	$L__BB0_8;
	shf.l.wrap.b32 	%r47, %r48, %r47, %r6;
	ld.local.u32 	%r22, [%rd8+16];
	shf.l.wrap.b32 	%r48, %r22, %r48, %r6;
$L__BB0_8:
	shr.u32 	%r23, %r47, 30;
	shf.l.wrap.b32 	%r24, %r48, %r47, 2;
	shl.b32 	%r25, %r48, 2;
	shr.u32 	%r26, %r24, 31;
	add.s32 	%r27, %r26, %r23;
	neg.s32 	%r28, %r27;
	setp.lt.s32 	%p6, %r2, 0;
	selp.b32 	%r49, %r28, %r27, %p6;
	xor.b32  	%r29, %r24, %r2;
	shr.s32 	%r30, %r24, 31;
	xor.b32  	%r31, %r30, %r24;
	xor.b32  	%r32, %r30, %r25;
	cvt.u64.u32 	%rd14, %r31;
	shl.b64 	%rd15, %rd14, 32;
	cvt.u64.u32 	%rd16, %r32;
	or.b64  	%rd17, %rd15, %rd16;
	cvt.rn.f64.s64 	%fd1, %rd17;
	mul.f64 	%fd2, %fd1, 0d3BF921FB54442D19;
	cvt.rn.f32.f64 	%f37, %fd2;
	neg.f32 	%f38, %f37;
	setp.lt.s32 	%p7, %r29, 0;
	selp.f32 	%f160, %f38, %f37, %p7;
$L__BB0_9:
	add.s32 	%r34, %r49, 1;
	mul.rn.f32 	%f40, %f160, %f160;
	and.b32  	%r35, %r49, 1;
	setp.eq.b32 	%p8, %r35, 1;
	selp.f32 	%f41, %f160, 0f3F800000, %p8;
	fma.rn.f32 	%f42, %f40, %f41, 0f00000000;
	fma.rn.f32 	%f43, %f40, 0f37CBAC00, 0fBAB607ED;
	selp.f32 	%f44, 0fB94D4153, %f43, %p8;
	selp.f32 	%f45, 0f3C0885E4, 0f3D2AAABB, %p8;
	fma.rn.f32 	%f46, %f44, %f40, %f45;
	selp.f32 	%f47, 0fBE2AAAA8, 0fBEFFFFFF, %p8;
	fma.rn.f32 	%f48, %f46, %f40, %f47;
	fma.rn.f32 	%f49, %f48, %f42, %f41;
	and.b32  	%r36, %r34, 2;
	setp.eq.s32 	%p9, %r36, 0;
	mov.f32 	%f50, 0f00000000;
	sub.f32 	%f51, %f50, %f49;
	selp.f32 	%f52, %f49, %f51, %p9;
	setp.leu.f32 	%p10, %f161, %f52;
	@%p10 bra 	$L__BB0_12;
	mov.f32 	%f53, 0f3FB8AA3B;
	mov.f32 	%f54, 0f059C07B5;
	mul.rn.f32 	%f55, %f54, %f53;
	cvt.rzi.f32.f32 	%f56, %f55;
	abs.f32 	%f57, %f56;
	setp.gt.f32 	%p11, %f57, 0f42FC0000;
	mov.f32 	%f58, 0f42FC0000;
	copysign.f32 	%f59, %f56, %f58;
	selp.f32 	%f60, %f59, %f56, %p11;
	fma.rn.f32 	%f61, %f60, 0fBF317218, 0f059C07B5;
	fma.rn.f32 	%f62, %f60, 0f3102E308, %f61;
	mul.f32 	%f63, %f62, 0f3FB8AA3B;
	add.f32 	%f64, %f60, 0f4B40007D;
	mov.b32 	%r37, %f64;
	shl.b32 	%r38, %r37, 23;
	mov.b32 	%f65, %r38;
	ex2.approx.ftz.f32 	%f66, %f63;
	mul.f32 	%f67, %f66, %f65;
	mov.f32 	%f68, 0f3E000000;
	div.approx.ftz.f32 	%f69, %f68, %f67;
	fma.rn.f32 	%f70, %f67, 0f40000000, %f69;
	mul.f32 	%f71, %f13, %f70;
	abs.f32 	%f72, %f71;
	setp.gt.f32 	%p12, %f72, 0f3F800000;
	rcp.approx.ftz.f32 	%f73, %f72;
	selp.f32 	%f74, %f73, %f72, %p12;
	mul.f32 	%f75, %f74, %f74;
	fma.rn.f32 	%f76, %f75, 0f3B2090AA, 0fBC6BE14F;
	fma.rn.f32 	%f77, %f76, %f75, 0f3D23397E;
	fma.rn.f32 	%f78, %f77, %f75, 0fBD948A7A;
	fma.rn.f32 	%f79, %f78, %f75, 0f3DD76B21;
	fma.rn.f32 	%f80, %f79, %f75, 0fBE111E88;
	fma.rn.f32 	%f81, %f80, %f75, 0f3E4CAF60;
	fma.rn.f32 	%f82, %f81, %f75, 0fBEAAAA27;
	mul.f32 	%f83, %f75, %f82;
	fma.rn.f32 	%f84, %f83, %f74, %f74;
	neg.f32 	%f85, %f84;
	fma.rn.f32 	%f86, 0f3F6EE581, 0f3FD774EB, %f85;
	selp.f32 	%f87, %f86, %f84, %p12;
	setp.num.f32 	%p13, %f72, %f72;
	copysign.f32 	%f88, %f71, %f87;
	selp.f32 	%f89, %f88, %f87, %p13;
	add.f32 	%f161, %f161, %f89;
	mul.f32 	%f90, %f14, 0f80000000;
	setp.neu.f32 	%p14, %f161, %f90;
	@%p14 bra 	$L__BB0_12;
	mov.f32 	%f91, 0f7F800000;
	sub.f32 	%f92, %f91, %f17;
	sub.f32 	%f93, %f16, %f15;
	add.f32 	%f94, %f93, %f92;
	add.f32 	%f95, %f18, %f94;
	div.rn.f32 	%f96, %f19, %f20;
	fma.rn.f32 	%f97, %f21, %f22, 0f8000005B;
	mov.f32 	%f98, 0fFB524AD4;
	div.rn.f32 	%f99, %f98, %f97;
	div.rn.f32 	%f100, %f96, %f99;
	mov.f32 	%f101, 0f00005AC7;
	mul.rn.f32 	%f102, %f101, %f101;
	fma.rn.f32 	%f103, %f102, 0f00005AC7, 0f00000000;
	fma.rn.f32 	%f104, %f102, 0fB94D4153, 0f3C0885E4;
	fma.rn.f32 	%f105, %f104, %f102, 0fBE2AAAA8;
	fma.rn.f32 	%f106, %f105, %f103, 0f00005AC7;
	abs.f32 	%f107, %f106;
	abs.f32 	%f108, %f100;
	setp.gt.f32 	%p15, %f108, %f107;
	selp.f32 	%f109, %f108, %f107, %p15;
	selp.f32 	%f110, %f107, %f108, %p15;
	div.rn.f32 	%f111, %f110, %f109;
	mul.f32 	%f112, %f111, %f111;
	fma.rn.f32 	%f113, %f112, 0f3B33710B, 0fBC807748;
	fma.rn.f32 	%f114, %f113, %f112, 0f3D2CDAB2;
	fma.rn.f32 	%f115, %f114, %f112, 0fBD992D10;
	fma.rn.f32 	%f116, %f115, %f112, 0f3DD9EA6C;
	fma.rn.f32 	%f117, %f116, %f112, 0fBE117CB1;
	fma.rn.f32 	%f118, %f117, %f112, 0f3E4CBCE0;
	fma.rn.f32 	%f119, %f118, %f112, 0fBEAAAA7D;
	mul.f32 	%f120, %f112, %f119;
	fma.rn.f32 	%f121, %f120, %f111, %f111;
	neg.f32 	%f122, %f121;
	fma.rn.f32 	%f123, 0f3F6EE581, 0f3FD774EB, %f122;
	selp.f32 	%f124, %f123, %f121, %p15;
	selp.f32 	%f125, 0f3F6EE581, 0f3FEEE581, %p15;
	selp.f32 	%f126, %f121, %f122, %p15;
	mov.b32 	%r39, %f106;
	fma.rn.f32 	%f127, %f125, 0f3FD774EB, %f126;
	setp.lt.s32 	%p16, %r39, 0;
	selp.f32 	%f128, %f127, %f124, %p16;
	add.f32 	%f129, %f107, %f108;
	setp.eq.f32 	%p17, %f109, 0f00000000;
	selp.f32 	%f130, 0f40490FDB, 0f00000000, %p16;
	setp.eq.f32 	%p18, %f107, %f108;
	selp.f32 	%f131, 0f4016CBE4, 0f3F490FDB, %p16;
	selp.f32 	%f132, %f131, %f128, %p18;
	selp.f32 	%f133, %f130, %f132, %p17;
	abs.f32 	%f134, %f129;
	setp.nan.f32 	%p19, %f134, %f134;
	copysign.f32 	%f135, %f100, %f133;
	selp.f32 	%f136, %f129, %f135, %p19;
	setp.lt.f32 	%p20, %f136, 0f00800000;
	mul.f32 	%f137, %f136, 0f4B000000;
	selp.f32 	%f138, %f137, %f136, %p20;
	selp.f32 	%f139, 0fC1B80000, 0f00000000, %p20;
	mov.b32 	%r40, %f138;
	add.s32 	%r41, %r40, -1059760811;
	and.b32  	%r42, %r41, -8388608;
	sub.s32 	%r43, %r40, %r42;
	mov.b32 	%f140, %r43;
	cvt.rn.f32.s32 	%f141, %r42;
	fma.rn.f32 	%f142, %f141, 0f34000000, %f139;
	add.f32 	%f143, %f140, 0fBF800000;
	fma.rn.f32 	%f144, %f143, 0fBE055027, 0f3E1039F6;
	fma.rn.f32 	%f145, %f144, %f143, 0fBDF8CDCC;
	fma.rn.f32 	%f146, %f145, %f143, 0f3E0F2955;
	fma.rn.f32 	%f147, %f146, %f143, 0fBE2AD8B9;
	fma.rn.f32 	%f148, %f147, %f143, 0f3E4CED0B;
	fma.rn.f32 	%f149, %f148, %f143, 0fBE7FFF22;
	fma.rn.f32 	%f150, %f149, %f143, 0f3EAAAA78;
	fma.rn.f32 	%f151, %f150, %f143, 0fBF000000;
	mul.f32 	%f152, %f143, %f151;
	fma.rn.f32 	%f153, %f152, %f143, %f143;
	fma.rn.f32 	%f154, %f142, 0f3F317218, %f153;
	setp.gt.u32 	%p21, %r40, 2139095039;
	fma.rn.f32 	%f155, %f138, 0f7F800000, 0f7F800000;
	selp.f32 	%f156, %f155, %f154, %p21;
	setp.eq.f32 	%p22, %f138, 0f00000000;
	mov.f32 	%f157, 0f7A062125;
	sub.f32 	%f158, %f157, %f156;
	selp.f32 	%f159, 0f7F800000, %f158, %p22;
	add.f32 	%f161, %f95, %f159;
$L__BB0_12:
	add.u64 	%rd18, %SP, 32;
	add.u64 	%rd19, %SPL, 32;
	cvt.f64.f32 	%fd3, %f161;
	st.local.f64 	[%rd19], %fd3;
	mov.u64 	%rd20, $str;
	cvta.global.u64 	%rd21, %rd20;
	{ // callseq 0, 0
	.param .b64 param0;
	st.param.b64 	[param0], %rd21;
	.param .b64 param1;
	st.param.b64 	[param1], %rd18;
	.param .b32 retval0;
	call.uni (retval0), 
	vprintf, 
	(
	param0, 
	param1
	);
	ld.param.b32 	%r44, [retval0];
	} // callseq 0
	ret;

}


// ===== COMPILED SASS (sm_100) =====

	.target	sm_100

	.elftype	@"ET_EXEC"


//--------------------- .note.nv.tkinfo           --------------------------
	.section	.note.nv.tkinfo,"",@"SHT_NOTE"
	.sectionflags	@"SHF_NOTE_NV_TKINFO"
	.tkinfo
        /*0018*/ 	.word	0x00000002
        /*0030*/ 	.string	""
        /*0030*/ 	.string	"ptxas"
        /*0030*/ 	.string	"Cuda compilation tools, release 13.0, V13.0.88"
        /*0030*/ 	.string	"Build cuda_13.0.r13.0/compiler.36424714_0"
        /*0030*/ 	.string	"-arch sm_100 -m 64 "



//--------------------- .note.nv.cuinfo           --------------------------
	.section	.note.nv.cuinfo,"",@"SHT_NOTE"
	.sectionflags	@"SHF_NOTE_NV_CUINFO"
        /*0018*/ 	.short	0x0002
        /*001a*/ 	.short	0x0064
        /*001c*/ 	.short	0x0082
	.zero		2


//--------------------- .nv.info                  --------------------------
	.section	.nv.info,"",@"SHT_CUDA_INFO"
	.align	4


	//----- nvinfo : EIATTR_REGCOUNT
	.align		4
        /*0000*/ 	.byte	0x04, 0x2f
        /*0002*/ 	.short	(.L_3 - .L_2)
	.align		4
.L_2:
        /*0004*/ 	.word	index@(_Z7computefffffffffffffffff)
        /*0008*/ 	.word	0x00000018


	//----- nvinfo : EIATTR_FRAME_SIZE
	.align		4
.L_3:
        /*000c*/ 	.byte	0x04, 0x11
        /*000e*/ 	.short	(.L_5 - .L_4)
	.align		4
.L_4:
        /*0010*/ 	.word	index@($__internal_0_$__cuda_sm3x_div_rn_noftz_f32_slowpath)
        /*0014*/ 	.word	0x00000028


	//----- nvinfo : EIATTR_FRAME_SIZE
	.align		4
.L_5:
        /*0018*/ 	.byte	0x04, 0x11
        /*001a*/ 	.short	(.L_7 - .L_6)
	.align		4
.L_6:
        /*001c*/ 	.word	index@(_Z7computefffffffffffffffff)
        /*0020*/ 	.word	0x00000028


	//----- nvinfo : EIATTR_MIN_STACK_SIZE
	.align		4
.L_7:
        /*0024*/ 	.byte	0x04, 0x12
        /*0026*/ 	.short	(.L_9 - .L_8)
	.align		4
.L_8:
        /*0028*/ 	.word	index@(_Z7computefffffffffffffffff)
        /*002c*/ 	.word	0x00000028
.L_9:


//--------------------- .nv.compat                --------------------------
	.section	.nv.compat,"",@"SHT_CUDA_COMPAT_INFO"
	.align	4
        /*0000*/ 	.byte	0x02, 0x09, 0x00, 0x00, 0x02, 0x02, 0x01, 0x00, 0x02, 0x05, 0x05, 0x00, 0x03, 0x07, 0x01, 0x01
        /*0010*/ 	.byte	0x02, 0x03, 0x00, 0x00, 0x02, 0x06, 0x01, 0x00, 0x04, 0x0b, 0x08, 0x00, 0x01, 0x00, 0x00, 0x00
        /*0020*/ 	.byte	0x00, 0x00, 0x00, 0x00


//--------------------- .nv.info._Z7computefffffffffffffffff --------------------------
	.section	.nv.info._Z7computefffffffffffffffff,"",@"SHT_CUDA_INFO"
	.sectionflags	@""
	.align	4


	//----- nvinfo : EIATTR_CUDA_API_VERSION
	.align		4
        /*0000*/ 	.byte	0x04, 0x37
        /*0002*/ 	.short	(.L_11 - .L_10)
.L_10:
        /*0004*/ 	.word	0x00000082


	//----- nvinfo : EIATTR_KPARAM_INFO
	.align		4
.L_11:
        /*0008*/ 	.byte	0x04, 0x17
        /*000a*/ 	.short	(.L_13 - .L_12)
.L_12:
        /*000c*/ 	.word	0x00000000
        /*0010*/ 	.short	0x0010
        /*0012*/ 	.short	0x0040
        /*0014*/ 	.byte	0x00, 0xf0, 0x11, 0x00


	//----- nvinfo : EIATTR_KPARAM_INFO
	.align		4
.L_13:
        /*0018*/ 	.byte	0x04, 0x17
        /*001a*/ 	.short	(.L_15 - .L_14)
.L_14:
        /*001c*/ 	.word	0x00000000
        /*0020*/ 	.short	0x000f
        /*0022*/ 	.short	0x003c
        /*0024*/ 	.byte	0x00, 0xf0, 0x11, 0x00


	//----- nvinfo : EIATTR_KPARAM_INFO
	.align		4
.L_15:
        /*0028*/ 	.byte	0x04, 0x17
        /*002a*/ 	.short	(.L_17 - .L_16)
.L_16:
        /*002c*/ 	.word	0x00000000
        /*0030*/ 	.short	0x000e
        /*0032*/ 	.short	0x0038
        /*0034*/ 	.byte	0x00, 0xf0, 0x11, 0x00


	//----- nvinfo : EIATTR_KPARAM_INFO
	.align		4
.L_17:
        /*0038*/ 	.byte	0x04, 0x17
        /*003a*/ 	.short	(.L_19 - .L_18)
.L_18:
        /*003c*/ 	.word	0x00000000
        /*0040*/ 	.short	0x000d
        /*0042*/ 	.short	0x0034
        /*0044*/ 	.byte	0x00, 0xf0, 0x11, 0x00


	//----- nvinfo : EIATTR_KPARAM_INFO
	.align		4
.L_19:
        /*0048*/ 	.byte	0x04, 0x17
        /*004a*/ 	.short	(.L_21 - .L_20)
.L_20:
        /*004c*/ 	.word	0x00000000
        /*0050*/ 	.short	0x000c
        /*0052*/ 	.short	0x0030
        /*0054*/ 	.byte	0x00, 0xf0, 0x11, 0x00


	//----- nvinfo : EIATTR_KPARAM_INFO
	.align		4
.L_21:
        /*0058*/ 	.byte	0x04, 0x17
        /*005a*/ 	.short	(.L_23 - .L_22)
.L_22:
        /*005c*/ 	.word	0x00000000
        /*0060*/ 	.short	0x000b
        /*0062*/ 	.short	0x002c
        /*0064*/ 	.byte	0x00, 0xf0, 0x11, 0x00


	//----- nvinfo : EIATTR_KPARAM_INFO
	.align		4
.L_23:
        /*0068*/ 	.byte	0x04, 0x17
        /*006a*/ 	.short	(.L_25 - .L_24)
.L_24:
        /*006c*/ 	.word	0x00000000
        /*0070*/ 	.short	0x000a
        /*0072*/ 	.short	0x0028
        /*0074*/ 	.byte	0x00, 0xf0, 0x11, 0x00


	//----- nvinfo : EIATTR_KPARAM_INFO
	.align		4
.L_25:
        /*0078*/ 	.byte	0x04, 0x17
        /*007a*/ 	.short	(.L_27 - .L_26)
.L_26:
        /*007c*/ 	.word	0x00000000
        /*0080*/ 	.short	0x0009
        /*0082*/ 	.short	0x0024
        /*0084*/ 	.byte	0x00, 0xf0, 0x11, 0x00


	//----- nvinfo : EIATTR_KPARAM_INFO
	.align		4
.L_27:
        /*0088*/ 	.byte	0x04, 0x17
        /*008a*/ 	.short	(.L_29 - .L_28)
.L_28:
        /*008c*/ 	.word	0x00000000
        /*0090*/ 	.short	0x0008
        /*0092*/ 	.short	0x0020
        /*0094*/ 	.byte	0x00, 0xf0, 0x11, 0x00


	//----- nvinfo : EIATTR_KPARAM_INFO
	.align		4
.L_29:
        /*0098*/ 	.byte	0x04, 0x17
        /*009a*/ 	.short	(.L_31 - .L_30)
.L_30:
        /*009c*/ 	.word	0x00000000
        /*00a0*/ 	.short	0x0007
        /*00a2*/ 	.short	0x001c
        /*00a4*/ 	.byte	0x00, 0xf0, 0x11, 0x00


	//----- nvinfo : EIATTR_KPARAM_INFO
	.align		4
.L_31:
        /*00a8*/ 	.byte	0x04, 0x17
        /*00aa*/ 	.short	(.L_33 - .L_32)
.L_32:
        /*00ac*/ 	.word	0x00000000
        /*00b0*/ 	.short	0x0006
        /*00b2*/ 	.short	0x0018
        /*00b4*/ 	.byte	0x00, 0xf0, 0x11, 0x00


	//----- nvinfo : EIATTR_KPARAM_INFO
	.align		4
.L_33:
        /*00b8*/ 	.byte	0x04, 0x17
        /*00ba*/ 	.short	(.L_35 - .L_34)
.L_34:
        /*00bc*/ 	.word	0x00000000
        /*00c0*/ 	.short	0x0005
        /*00c2*/ 	.short	0x0014
        /*00c4*/ 	.byte	0x00, 0xf0, 0x11, 0x00


	//----- nvinfo : EIATTR_KPARAM_INFO
	.align		4
.L_35:
        /*00c8*/ 	.byte	0x04, 0x17
        /*00ca*/ 	.short	(.L_37 - .L_36)
.L_36:
        /*00cc*/ 	.word	0x00000000
        /*00d0*/ 	.short	0x0004
        /*00d2*/ 	.short	0x0010
        /*00d4*/ 	.byte	0x00, 0xf0, 0x11, 0x00


	//----- nvinfo : EIATTR_KPARAM_INFO
	.align		4
.L_37:
        /*00d8*/ 	.byte	0x04, 0x17
        /*00da*/ 	.short	(.L_39 - .L_38)
.L_38:
        /*00dc*/ 	.word	0x00000000
        /*00e0*/ 	.short	0x0003
        /*00e2*/ 	.short	0x000c
        /*00e4*/ 	.byte	0x00, 0xf0, 0x11, 0x00


	//----- nvinfo : EIATTR_KPARAM_INFO
	.align		4
.L_39:
        /*00e8*/ 	.byte	0x04, 0x17
        /*00ea*/ 	.short	(.L_41 - .L_40)
.L_40:
        /*00ec*/ 	.word	0x00000000
        /*00f0*/ 	.short	0x0002
        /*00f2*/ 	.short	0x0008
        /*00f4*/ 	.byte	0x00, 0xf0, 0x11, 0x00


	//----- nvinfo : EIATTR_KPARAM_INFO
	.align		4
.L_41:
        /*00f8*/ 	.byte	0x04, 0x17
        /*00fa*/ 	.short	(.L_43 - .L_42)
.L_42:
        /*00fc*/ 	.word	0x00000000
        /*0100*/ 	.short	0x0001
        /*0102*/ 	.short	0x0004
        /*0104*/ 	.byte	0x00, 0xf0, 0x11, 0x00


	//----- nvinfo : EIATTR_KPARAM_INFO
	.align		4
.L_43:
        /*0108*/ 	.byte	0x04, 0x17
        /*010a*/ 	.short	(.L_45 - .L_44)
.L_44:
        /*010c*/ 	.word	0x00000000
        /*0110*/ 	.short	0x0000
        /*0112*/ 	.short	0x0000
        /*0114*/ 	.byte	0x00, 0xf0, 0x11, 0x00


	//----- nvinfo : EIATTR_SPARSE_MMA_MASK
	.align		4
.L_45:
        /*0118*/ 	.byte	0x03, 0x50
        /*011a*/ 	.short	0x0000


	//----- nvinfo : EIATTR_MAXREG_COUNT
	.align		4
        /*011c*/ 	.byte	0x03, 0x1b
        /*011e*/ 	.short	0x00ff


	//----- nvinfo : EIATTR_EXTERNS
	.align		4
        /*0120*/ 	.byte	0x04, 0x0f
        /*0122*/ 	.short	(.L_47 - .L_46)


	//   ....[0]....
	.align		4
.L_46:
        /*0124*/ 	.word	index@(vprintf)


	//----- nvinfo : EIATTR_MERCURY_ISA_VERSION
	.align		4
.L_47:
        /*0128*/ 	.byte	0x03, 0x5f
        /*012a*/ 	.short	0x0101


	//----- nvinfo : EIATTR_VRC_CTA_INIT_COUNT
	.align		4
        /*012c*/ 	.byte	0x02, 0x4a
	.zero		1
	.zero		1


	//----- nvinfo : EIATTR_SYSCALL_OFFSETS
	.align		4
        /*0130*/ 	.byte	0x04, 0x46
        /*0132*/ 	.short	(.L_49 - .L_48)


	//   ....[0]....
.L_48:
        /*0134*/ 	.word	0x000013c0


	//----- nvinfo : EIATTR_EXIT_INSTR_OFFSETS
	.align		4
.L_49:
        /*0138*/ 	.byte	0x04, 0x1c
        /*013a*/ 	.short	(.L_51 - .L_50)


	//   ....[0]....
.L_50:
        /*013c*/ 	.word	0x000013d0


	//----- nvinfo : EIATTR_CRS_STACK_SIZE
	.align		4
.L_51:
        /*0140*/ 	.byte	0x04, 0x1e
        /*0142*/ 	.short	(.L_53 - .L_52)
.L_52:
        /*0144*/ 	.word	0x00000000


	//----- nvinfo : EIATTR_CBANK_PARAM_SIZE
	.align		4
.L_53:
        /*0148*/ 	.byte	0x03, 0x19
        /*014a*/ 	.short	0x0044


	//----- nvinfo : EIATTR_PARAM_CBANK
	.align		4
        /*014c*/ 	.byte	0x04, 0x0a
        /*014e*/ 	.short	(.L_55 - .L_54)
	.align		4
.L_54:
        /*0150*/ 	.word	index@(.nv.constant0._Z7computefffffffffffffffff)
        /*0154*/ 	.short	0x0380
        /*0156*/ 	.short	0x0044


	//----- nvinfo : EIATTR_SW_WAR
	.align		4
.L_55:
        /*0158*/ 	.byte	0x04, 0x36
        /*015a*/ 	.short	(.L_57 - .L_56)
.L_56:
        /*015c*/ 	.word	0x00000008
.L_57:


//--------------------- .nv.callgraph             --------------------------
	.section	.nv.callgraph,"",@"SHT_CUDA_CALLGRAPH"
	.align	4
	.sectionentsize	8
	.align		4
        /*0000*/ 	.word	0x00000000
	.align		4
        /*0004*/ 	.word	0xffffffff
	.align		4
        /*0008*/ 	.word	index@(_Z7computefffffffffffffffff)
	.align		4
        /*000c*/ 	.word	index@(vprintf)
	.align		4
        /*0010*/ 	.word	0x00000000
	.align		4
        /*0014*/ 	.word	0xfffffffe
	.align		4
        /*0018*/ 	.word	0x00000000
	.align		4
        /*001c*/ 	.word	0xfffffffd
	.align		4
        /*0020*/ 	.word	0x00000000
	.align		4
        /*0024*/ 	.word	0xfffffffc


//--------------------- .nv.constant4             --------------------------
	.section	.nv.constant4,"a",@progbits
	.align	8
	.align		8
.nv.constant4:
        /*0000*/ 	.dword	vprintf
	.align		8
        /*0008*/ 	.dword	$str
	.align		8
        /*0010*/ 	.dword	__cudart_i2opi_f


//--------------------- .text._Z7computefffffffffffffffff --------------------------
	.section	.text._Z7computefffffffffffffffff,"ax",@progbits
	.align	128
        .global         _Z7computefffffffffffffffff
        .type           _Z7computefffffffffffffffff,@function
        .size           _Z7computefffffffffffffffff,(.L_x_26 - _Z7computefffffffffffffffff)
        .other          _Z7computefffffffffffffffff,@"STO_CUDA_ENTRY STV_DEFAULT"
_Z7computefffffffffffffffff:
.text._Z7computefffffffffffffffff:
[----:B------:R-:W0:Y:S08]  /*0000*/  LDC R1, c[0x0][0x37c] ;  /* 0x0000df00ff017b82 */ /* 0x000e300000000800 */
[----:B------:R-:W1:Y:S01]  /*0010*/  LDC R5, c[0x0][0x390] ;  /* 0x0000e400ff057b82 */ /* 0x000e620000000800 */
[----:B------:R-:W2:Y:S01]  /*0020*/  LDCU UR4, c[0x0][0x38c] ;  /* 0x00007180ff0477ac */ /* 0x000ea20008000800 */
[----:B0-----:R-:W-:Y:S01]  /*0030*/  IADD3 R1, PT, PT, R1, -0x28, RZ ;  /* 0xffffffd801017810 */ /* 0x001fe20007ffe0ff */
[----:B------:R-:W0:Y:S05]  /*0040*/  LDCU UR5, c[0x0][0x380] ;  /* 0x00007000ff0577ac */ /* 0x000e2a0008000800 */
[----:B------:R-:W3:Y:S01]  /*0050*/  LDC R4, c[0x0][0x384] ;  /* 0x0000e100ff047b82 */ /* 0x000ee20000000800 */
[----:B------:R-:W4:Y:S07]  /*0060*/  LDCU UR6, c[0x0][0x2fc] ;  /* 0x00005f80ff0677ac */ /* 0x000f2e0008000800 */
[----:B------:R-:W0:Y:S01]  /*0070*/  LDC R6, c[0x0][0x2f8] ;  /* 0x0000be00ff067b82 */ /* 0x000e220000000800 */
[----:B--2---:R-:W-:Y:S01]  /*0080*/  IMAD.U32 R8, RZ, RZ, UR4 ;  /* 0x00000004ff087e24 */ /* 0x004fe2000f8e00ff */
[----:B-1----:R-:W1:Y:S08]  /*0090*/  MUFU.RCP R0, R5 ;  /* 0x0000000500007308 */ /* 0x002e700000001000 */
[----:B------:R-:W2:Y:S01]  /*00a0*/  FCHK P0, R8, R5 ;  /* 0x0000000508007302 */ /* 0x000ea20000000000 */
[----:B---3--:R-:W-:Y:S01]  /*00b0*/  FMUL R4, R4, 1.6479269940459848754e-42 ;  /* 0x0000049804047820 */ /* 0x008fe20000400000 */
[----:B-1----:R-:W-:-:S04]  /*00c0*/  FFMA R3, R0, -R5, 1 ;  /* 0x3f80000000037423 */ /* 0x002fc80000000805 */
[----:B------:R-:W-:-:S04]  /*00d0*/  FFMA R0, R0, R3, R0 ;  /* 0x0000000300007223 */ /* 0x000fc80000000000 */
[----:B------:R-:W-:-:S04]  /*00e0*/  FFMA R3, R0, UR4, RZ ;  /* 0x0000000400037c23 */ /* 0x000fc800080000ff */
[----:B------:R-:W-:-:S04]  /*00f0*/  FFMA R2, R3, -R5, UR4 ;  /* 0x0000000403027e23 */ /* 0x000fc80008000805 */
[----:B------:R-:W-:Y:S01]  /*0100*/  FFMA R2, R0, R2, R3 ;  /* 0x0000000200027223 */ /* 0x000fe20000000003 */
[----:B0-----:R-:W-:Y:S01]  /*0110*/  MOV R0, UR5 ;  /* 0x0000000500007c02 */ /* 0x001fe20008000f00 */
[----:B--2-4-:R-:W-:Y:S06]  /*0120*/  @!P0 BRA `(.L_x_0) ;  /* 0x0000000000188947 */ /* 0x014fec0003800000 */
[----:B------:R-:W0:Y:S01]  /*0130*/  LDCU UR4, c[0x0][0x38c] ;  /* 0x00007180ff0477ac */ /* 0x000e220008000800 */
[----:B------:R-:W-:Y:S01]  /*0140*/  MOV R8, 0x190 ;  /* 0x0000019000087802 */ /* 0x000fe20000000f00 */
[----:B------:R-:W1:Y:S01]  /*0150*/  LDCU UR5, c[0x0][0x390] ;  /* 0x00007200ff0577ac */ /* 0x000e620008000800 */
[----:B0-----:R-:W-:Y:S01]  /*0160*/  IMAD.U32 R2, RZ, RZ, UR4 ;  /* 0x00000004ff027e24 */ /* 0x001fe2000f8e00ff */
[----:B-1----:R-:W-:-:S07]  /*0170*/  MOV R3, UR5 ;  /* 0x0000000500037c02 */ /* 0x002fce0008000f00 */
[----:B------:R-:W-:Y:S05]  /*0180*/  CALL.REL.NOINC `($__internal_0_$__cuda_sm3x_div_rn_noftz_f32_slowpath) ;  /* 0x0000001000947944 */ /* 0x000fea0003c00000 */
.L_x_0:
[----:B------:R-:W0:Y:S01]  /*0190*/  LDCU UR4, c[0x0][0x388] ;  /* 0x00007100ff0477ac */ /* 0x000e220008000800 */
[----:B------:R-:W-:Y:S01]  /*01a0*/  FADD R2, R2, 1.2878000149471356473e-37 ;  /* 0x022f494802027421 */ /* 0x000fe20000000000 */
[----:B------:R-:W-:Y:S01]  /*01b0*/  BSSY.RECONVERGENT B0, `(.L_x_1) ;  /* 0x0000116000007945 */ /* 0x000fe20003800200 */
[----:B------:R-:W1:Y:S02]  /*01c0*/  LDCU UR5, c[0x0][0x380] ;  /* 0x00007000ff0577ac */ /* 0x000e640008000800 */
[----:B0-----:R-:W-:-:S04]  /*01d0*/  FADD R3, R2, UR4 ;  /* 0x0000000402037e21 */ /* 0x001fc80008000000 */
[----:B------:R-:W-:-:S05]  /*01e0*/  FMUL R3, R4, R3 ;  /* 0x0000000304037220 */ /* 0x000fca0000400000 */
[----:B-1----:R-:W-:-:S13]  /*01f0*/  FSETP.GTU.AND P0, PT, R3, UR5, PT ;  /* 0x0000000503007c0b */ /* 0x002fda000bf0c000 */
[----:B------:R-:W-:Y:S05]  /*0200*/  @P0 BRA `(.L_x_2) ;  /* 0x0000001000400947 */ /* 0x000fea0003800000 */
[----:B------:R-:W0:Y:S02]  /*0210*/  LDCU UR4, c[0x0][0x398] ;  /* 0x00007300ff0477ac */ /* 0x000e240008000800 */
[----:B0-----:R-:W-:Y:S01]  /*0220*/  FMUL R3, RZ, -UR4 ;  /* 0x80000004ff037c20 */ /* 0x001fe20008400000 */
[----:B------:R-:W0:Y:S03]  /*0230*/  LDCU UR4, c[0x0][0x394] ;  /* 0x00007280ff0477ac */ /* 0x000e260008000800 */
[----:B------:R-:W1:Y:S01]  /*0240*/  MUFU.RCP R2, R3 ;  /* 0x0000000300027308 */ /* 0x000e620000001000 */
[----:B0-----:R-:W-:Y:S02]  /*0250*/  IMAD.U32 R8, RZ, RZ, UR4 ;  /* 0x00000004ff087e24 */ /* 0x001fe4000f8e00ff */
[----:B-1----:R-:W-:-:S05]  /*0260*/  FFMA R5, -R3, R2, 1 ;  /* 0x3f80000003057423 */ /* 0x002fca0000000102 */
[----:B------:R-:W0:Y:S01]  /*0270*/  FCHK P0, R8, R3 ;  /* 0x0000000308007302 */ /* 0x000e220000000000 */
[----:B------:R-:W-:-:S04]  /*0280*/  FFMA R2, R2, R5, R2 ;  /* 0x0000000502027223 */ /* 0x000fc80000000002 */
[----:B------:R-:W-:-:S04]  /*0290*/  FFMA R7, R2, UR4, RZ ;  /* 0x0000000402077c23 */ /* 0x000fc800080000ff */
[----:B------:R-:W-:-:S04]  /*02a0*/  FFMA R4, -R3, R7, UR4 ;  /* 0x0000000403047e23 */ /* 0x000fc80008000107 */
[----:B------:R-:W-:Y:S01]  /*02b0*/  FFMA R7, R2, R4, R7 ;  /* 0x0000000402077223 */ /* 0x000fe20000000007 */
[----:B0-----:R-:W-:Y:S06]  /*02c0*/  @!P0 BRA `(.L_x_3) ;  /* 0x0000000000148947 */ /* 0x001fec0003800000 */
[----:B------:R-:W0:Y:S01]  /*02d0*/  LDCU UR4, c[0x0][0x394] ;  /* 0x00007280ff0477ac */ /* 0x000e220008000800 */
[----:B------:R-:W-:Y:S02]  /*02e0*/  MOV R8, 0x310 ;  /* 0x0000031000087802 */ /* 0x000fe40000000f00 */
[----:B0-----:R-:W-:-:S07]  /*02f0*/  MOV R2, UR4 ;  /* 0x0000000400027c02 */ /* 0x001fce0008000f00 */
[----:B------:R-:W-:Y:S05]  /*0300*/  CALL.REL.NOINC `($__internal_0_$__cuda_sm3x_div_rn_noftz_f32_slowpath) ;  /* 0x0000001000347944 */ /* 0x000fea0003c00000 */
[----:B------:R-:W-:-:S07]  /*0310*/  IMAD.MOV.U32 R7, RZ, RZ, R2 ;  /* 0x000000ffff077224 */ /* 0x000fce00078e0002 */
.L_x_3:
[C---:B------:R-:W-:Y:S01]  /*0320*/  FMUL R2, R7.reuse, 0.63661974668502807617 ;  /* 0x3f22f98307027820 */ /* 0x040fe20000400000 */
[----:B------:R-:W-:Y:S01]  /*0330*/  FSETP.GE.AND P0, PT, |R7|, 105615, PT ;  /* 0x47ce47800700780b */ /* 0x000fe20003f06200 */
[----:B------:R-:W-:Y:S04]  /*0340*/  BSSY.RECONVERGENT B1, `(.L_x_4) ;  /* 0x000003f000017945 */ /* 0x000fe80003800200 */
[----:B------:R-:W0:Y:S02]  /*0350*/  F2I.NTZ R2, R2 ;  /* 0x0000000200027305 */ /* 0x000e240000203100 */
[----:B0-----:R-:W-:-:S05]  /*0360*/  I2FP.F32.S32 R4, R2 ;  /* 0x0000000200047245 */ /* 0x001fca0000201400 */
[----:B------:R-:W-:-:S04]  /*0370*/  FFMA R3, R4, -1.5707962512969970703, R7 ;  /* 0xbfc90fda04037823 */ /* 0x000fc80000000007 */
[----:B------:R-:W-:-:S04]  /*0380*/  FFMA R3, R4, -7.5497894158615963534e-08, R3 ;  /* 0xb3a2216804037823 */ /* 0x000fc80000000003 */
[----:B------:R-:W-:Y:S01]  /*0390*/  FFMA R4, R4, -5.3903029534742383927e-15, R3 ;  /* 0xa7c234c504047823 */ /* 0x000fe20000000003 */
[----:B------:R-:W-:Y:S06]  /*03a0*/  @!P0 BRA `(.L_x_5) ;  /* 0x0000000000e08947 */ /* 0x000fec0003800000 */
[----:B------:R-:W-:-:S13]  /*03b0*/  FSETP.NEU.AND P0, PT, |R7|, +INF , PT ;  /* 0x7f8000000700780b */ /* 0x000fda0003f0d200 */
[----:B------:R-:W-:Y:S01]  /*03c0*/  @!P0 FMUL R4, RZ, R7 ;  /* 0x00000007ff048220 */ /* 0x000fe20000400000 */
[----:B------:R-:W-:Y:S01]  /*03d0*/  @!P0 MOV R2, RZ ;  /* 0x000000ff00028202 */ /* 0x000fe20000000f00 */
[----:B------:R-:W-:Y:S06]  /*03e0*/  @!P0 BRA `(.L_x_5) ;  /* 0x0000000000d08947 */ /* 0x000fec0003800000 */
[----:B------:R-:W-:Y:S02]  /*03f0*/  IMAD.SHL.U32 R3, R7, 0x100, RZ ;  /* 0x0000010007037824 */ /* 0x000fe400078e00ff */
[----:B------:R-:W-:Y:S02]  /*0400*/  HFMA2 R8, -RZ, RZ, 0, 0 ;  /* 0x00000000ff087431 */ /* 0x000fe400000001ff */
[----:B------:R-:W-:Y:S01]  /*0410*/  IMAD.MOV.U32 R2, RZ, RZ, R1 ;  /* 0x000000ffff027224 */ /* 0x000fe200078e0001 */
[----:B------:R-:W0:Y:S01]  /*0420*/  LDCU.64 UR8, c[0x0][0x358] ;  /* 0x00006b00ff0877ac */ /* 0x000e220008000a00 */
[----:B------:R-:W-:Y:S01]  /*0430*/  LOP3.LUT R9, R3, 0x80000000, RZ, 0xfc, !PT ;  /* 0x8000000003097812 */ /* 0x000fe200078efcff */
[----:B------:R-:W1:Y:S01]  /*0440*/  LDCU.64 UR10, c[0x4][0x10] ;  /* 0x01000200ff0a77ac */ /* 0x000e620008000a00 */
[----:B------:R-:W-:Y:S01]  /*0450*/  UMOV UR5, URZ ;  /* 0x000000ff00057c82 */ /* 0x000fe20008000000 */
[----:B------:R-:W-:-:S05]  /*0460*/  UMOV UR4, URZ ;  /* 0x000000ff00047c82 */ /* 0x000fca0008000000 */
.L_x_6:
[----:B-1----:R-:W-:Y:S01]  /*0470*/  MOV R10, UR10 ;  /* 0x0000000a000a7c02 */ /* 0x002fe20008000f00 */
[----:B------:R-:W-:-:S05]  /*0480*/  IMAD.U32 R11, RZ, RZ, UR11 ;  /* 0x0000000bff0b7e24 */ /* 0x000fca000f8e00ff */
[----:B0-----:R-:W2:Y:S01]  /*0490*/  LDG.E.CONSTANT R4, desc[UR8][R10.64] ;  /* 0x000000080a047981 */ /* 0x001ea2000c1e9900 */
[----:B------:R-:W-:Y:S02]  /*04a0*/  UIADD3 UR10, UP0, UPT, UR10, 0x4, URZ ;  /* 0x000000040a0a7890 */ /* 0x000fe4000ff1e0ff */
[----:B------:R-:W-:Y:S02]  /*04b0*/  UIADD3 UR4, UPT, UPT, UR4, 0x1, URZ ;  /* 0x0000000104047890 */ /* 0x000fe4000fffe0ff */
[----:B------:R-:W-:Y:S02]  /*04c0*/  UIADD3.X UR11, UPT, UPT, URZ, UR11, URZ, UP0, !UPT ;  /* 0x0000000bff0b7290 */ /* 0x000fe400087fe4ff */
[----:B------:R-:W-:Y:S01]  /*04d0*/  UISETP.NE.AND UP0, UPT, UR4, 0x6, UPT ;  /* 0x000000060400788c */ /* 0x000fe2000bf05270 */
[----:B--2---:R-:W-:-:S03]  /*04e0*/  IMAD.WIDE.U32 R4, R4, R9, RZ ;  /* 0x0000000904047225 */ /* 0x004fc600078e00ff */
[----:B------:R-:W-:-:S04]  /*04f0*/  IADD3 R3, P0, PT, R4, R8, RZ ;  /* 0x0000000804037210 */ /* 0x000fc80007f1e0ff */
[----:B------:R-:W-:Y:S01]  /*0500*/  IADD3.X R8, PT, PT, R5, UR5, RZ, P0, !PT ;  /* 0x0000000505087c10 */ /* 0x000fe200087fe4ff */
[----:B------:R0:W-:Y:S02]  /*0510*/  STL [R2], R3 ;  /* 0x0000000302007387 */ /* 0x0001e40000100800 */
[----:B0-----:R-:W-:Y:S01]  /*0520*/  IADD3 R2, PT, PT, R2, 0x4, RZ ;  /* 0x0000000402027810 */ /* 0x001fe20007ffe0ff */
[----:B------:R-:W-:Y:S06]  /*0530*/  BRA.U UP0, `(.L_x_6) ;  /* 0xfffffffd00cc7547 */ /* 0x000fec000b83ffff */
[----:B------:R-:W-:Y:S01]  /*0540*/  SHF.R.U32.HI R5, RZ, 0x17, R7 ;  /* 0x00000017ff057819 */ /* 0x000fe20000011607 */
[----:B------:R0:W-:Y:S03]  /*0550*/  STL [R1+0x18], R8 ;  /* 0x0000180801007387 */ /* 0x0001e60000100800 */
[C---:B------:R-:W-:Y:S02]  /*0560*/  LOP3.LUT R2, R5.reuse, 0xe0, RZ, 0xc0, !PT ;  /* 0x000000e005027812 */ /* 0x040fe400078ec0ff */
[----:B------:R-:W-:-:S03]  /*0570*/  LOP3.LUT P0, RZ, R5, 0x1f, RZ, 0xc0, !PT ;  /* 0x0000001f05ff7812 */ /* 0x000fc6000780c0ff */
[----:B------:R-:W-:-:S05]  /*0580*/  VIADD R2, R2, 0xffffff80 ;  /* 0xffffff8002027836 */ /* 0x000fca0000000000 */
[----:B------:R-:W-:-:S05]  /*0590*/  SHF.R.U32.HI R2, RZ, 0x5, R2 ;  /* 0x00000005ff027819 */ /* 0x000fca0000011602 */
[----:B------:R-:W-:-:S05]  /*05a0*/  IMAD R9, R2, -0x4, R1 ;  /* 0xfffffffc02097824 */ /* 0x000fca00078e0201 */
[----:B------:R-:W2:Y:S04]  /*05b0*/  LDL R2, [R9+0x18] ;  /* 0x0000180009027983 */ /* 0x000ea80000100800 */
[----:B------:R-:W2:Y:S04]  /*05c0*/  LDL R3, [R9+0x14] ;  /* 0x0000140009037983 */ /* 0x000ea80000100800 */
[----:B------:R-:W3:Y:S01]  /*05d0*/  @P0 LDL R4, [R9+0x10] ;  /* 0x0000100009040983 */ /* 0x000ee20000100800 */
[----:B------:R-:W-:Y:S01]  /*05e0*/  LOP3.LUT R5, R5, 0x1f, RZ, 0xc0, !PT ;  /* 0x0000001f05057812 */ /* 0x000fe200078ec0ff */
[----:B------:R-:W-:Y:S01]  /*05f0*/  UMOV UR4, 0x54442d19 ;  /* 0x54442d1900047882 */ /* 0x000fe20000000000 */
[----:B------:R-:W-:-:S02]  /*0600*/  UMOV UR5, 0x3bf921fb ;  /* 0x3bf921fb00057882 */ /* 0x000fc40000000000 */
[-C--:B--2---:R-:W-:Y:S02]  /*0610*/  @P0 SHF.L.W.U32.HI R2, R3, R5.reuse, R2 ;  /* 0x0000000503020219 */ /* 0x084fe40000010e02 */
[----:B---3--:R-:W-:Y:S02]  /*0620*/  @P0 SHF.L.W.U32.HI R3, R4, R5, R3 ;  /* 0x0000000504030219 */ /* 0x008fe40000010e03 */
[----:B------:R-:W-:Y:S02]  /*0630*/  ISETP.GE.AND P0, PT, R7, RZ, PT ;  /* 0x000000ff0700720c */ /* 0x000fe40003f06270 */
[C---:B------:R-:W-:Y:S02]  /*0640*/  SHF.L.W.U32.HI R4, R3.reuse, 0x2, R2 ;  /* 0x0000000203047819 */ /* 0x040fe40000010e02 */
[----:B------:R-:W-:Y:S02]  /*0650*/  SHF.L.U32 R3, R3, 0x2, RZ ;  /* 0x0000000203037819 */ /* 0x000fe400000006ff */
[----:B------:R-:W-:-:S02]  /*0660*/  SHF.R.S32.HI R5, RZ, 0x1f, R4 ;  /* 0x0000001fff057819 */ /* 0x000fc40000011404 */
[C---:B------:R-:W-:Y:S02]  /*0670*/  LOP3.LUT R7, R4.reuse, R7, RZ, 0x3c, !PT ;  /* 0x0000000704077212 */ /* 0x040fe400078e3cff */
[C---:B------:R-:W-:Y:S02]  /*0680*/  LOP3.LUT R10, R5.reuse, R3, RZ, 0x3c, !PT ;  /* 0x00000003050a7212 */ /* 0x040fe400078e3cff */
[----:B------:R-:W-:Y:S02]  /*0690*/  LOP3.LUT R11, R5, R4, RZ, 0x3c, !PT ;  /* 0x00000004050b7212 */ /* 0x000fe400078e3cff */
[----:B------:R-:W-:Y:S02]  /*06a0*/  SHF.R.U32.HI R3, RZ, 0x1e, R2 ;  /* 0x0000001eff037819 */ /* 0x000fe40000011602 */
[----:B------:R-:W-:Y:S02]  /*06b0*/  ISETP.GE.AND P1, PT, R7, RZ, PT ;  /* 0x000000ff0700720c */ /* 0x000fe40003f26270 */
[----:B------:R-:W0:Y:S01]  /*06c0*/  I2F.F64.S64 R10, R10 ;  /* 0x0000000a000a7312 */ /* 0x000e220000301c00 */
[----:B------:R-:W-:-:S05]  /*06d0*/  LEA.HI R2, R4, R3, RZ, 0x1 ;  /* 0x0000000304027211 */ /* 0x000fca00078f08ff */
[----:B------:R-:W-:-:S05]  /*06e0*/  IMAD.MOV R3, RZ, RZ, -R2 ;  /* 0x000000ffff037224 */ /* 0x000fca00078e0a02 */
[----:B------:R-:W-:Y:S01]  /*06f0*/  @!P0 MOV R2, R3 ;  /* 0x0000000300028202 */ /* 0x000fe20000000f00 */
[----:B0-----:R-:W-:-:S10]  /*0700*/  DMUL R8, R10, UR4 ;  /* 0x000000040a087c28 */ /* 0x001fd40008000000 */
[----:B------:R-:W0:Y:S02]  /*0710*/  F2F.F32.F64 R8, R8 ;  /* 0x0000000800087310 */ /* 0x000e240000301000 */
[----:B0-----:R-:W-:-:S07]  /*0720*/  FSEL R4, -R8, R8, !P1 ;  /* 0x0000000808047208 */ /* 0x001fce0004800100 */
.L_x_5:
[----:B------:R-:W-:Y:S05]  /*0730*/  BSYNC.RECONVERGENT B1 ;  /* 0x0000000000017941 */ /* 0x000fea0003800200 */
.L_x_4:
[----:B------:R-:W-:Y:S02]  /*0740*/  IMAD.MOV.U32 R8, RZ, RZ, 0x37cbac00 ;  /* 0x37cbac00ff087424 */ /* 0x000fe400078e00ff */
[----:B------:R-:W-:Y:S01]  /*0750*/  FMUL R5, R4, R4 ;  /* 0x0000000404057220 */ /* 0x000fe20000400000 */
[C---:B------:R-:W-:Y:S01]  /*0760*/  LOP3.LUT R7, R2.reuse, 0x1, RZ, 0xc0, !PT ;  /* 0x0000000102077812 */ /* 0x040fe200078ec0ff */
[----:B------:R-:W-:Y:S02]  /*0770*/  HFMA2 R10, -RZ, RZ, 1.0078125, -8.98838043212890625e-05 ;  /* 0x3c0885e4ff0a7431 */ /* 0x000fe400000001ff */
[----:B------:R-:W-:Y:S02]  /*0780*/  VIADD R2, R2, 0x1 ;  /* 0x0000000102027836 */ /* 0x000fe40000000000 */
[----:B------:R-:W-:Y:S01]  /*0790*/  FFMA R3, R5, R8, -0.0013887860113754868507 ;  /* 0xbab607ed05037423 */ /* 0x000fe20000000008 */
[----:B------:R-:W-:Y:S02]  /*07a0*/  ISETP.NE.U32.AND P0, PT, R7, 0x1, PT ;  /* 0x000000010700780c */ /* 0x000fe40003f05070 */
[----:B------:R-:W-:-:S02]  /*07b0*/  MOV R7, 0x3e2aaaa8 ;  /* 0x3e2aaaa800077802 */ /* 0x000fc40000000f00 */
[----:B------:R-:W-:Y:S02]  /*07c0*/  FSEL R8, R3, -0.00019574658654164522886, P0 ;  /* 0xb94d415303087808 */ /* 0x000fe40000000000 */
[----:B------:R-:W0:Y:S01]  /*07d0*/  LDC R3, c[0x0][0x380] ;  /* 0x0000e000ff037b82 */ /* 0x000e220000000800 */
[----:B------:R-:W-:Y:S02]  /*07e0*/  FSEL R10, R10, 0.041666727513074874878, !P0 ;  /* 0x3d2aaabb0a0a7808 */ /* 0x000fe40004000000 */
[----:B------:R-:W-:Y:S02]  /*07f0*/  LOP3.LUT P1, RZ, R2, 0x2, RZ, 0xc0, !PT ;  /* 0x0000000202ff7812 */ /* 0x000fe4000782c0ff */
[----:B------:R-:W-:Y:S01]  /*0800*/  FSEL R7, -R7, -0.4999999701976776123, !P0 ;  /* 0xbeffffff07077808 */ /* 0x000fe20004000100 */
[----:B------:R-:W-:Y:S01]  /*0810*/  FFMA R8, R5, R8, R10 ;  /* 0x0000000805087223 */ /* 0x000fe2000000000a */
[----:B------:R-:W-:-:S03]  /*0820*/  FSEL R2, R4, 1, !P0 ;  /* 0x3f80000004027808 */ /* 0x000fc60004000000 */
[C---:B------:R-:W-:Y:S02]  /*0830*/  FFMA R7, R5.reuse, R8, R7 ;  /* 0x0000000805077223 */ /* 0x040fe40000000007 */
[----:B------:R-:W-:-:S04]  /*0840*/  FFMA R5, R5, R2, RZ ;  /* 0x0000000205057223 */ /* 0x000fc800000000ff */
[----:B------:R-:W-:-:S04]  /*0850*/  FFMA R2, R5, R7, R2 ;  /* 0x0000000705027223 */ /* 0x000fc80000000002 */
[----:B------:R-:W-:-:S05]  /*0860*/  @P1 FADD R2, RZ, -R2 ;  /* 0x80000002ff021221 */ /* 0x000fca0000000000 */
[----:B0-----:R-:W-:-:S13]  /*0870*/  FSETP.GEU.AND P0, PT, R2, R3, PT ;  /* 0x000000030200720b */ /* 0x001fda0003f0e000 */
[----:B------:R-:W-:Y:S05]  /*0880*/  @P0 BRA `(.L_x_2) ;  /* 0x0000000800a00947 */ /* 0x000fea0003800000 */
[----:B------:R-:W-:Y:S01]  /*0890*/  IMAD.MOV.U32 R0, RZ, RZ, 0x3f317218 ;  /* 0x3f317218ff007424 */ /* 0x000fe200078e00ff */
[----:B------:R-:W0:Y:S01]  /*08a0*/  LDCU UR4, c[0x0][0x39c] ;  /* 0x00007380ff0477ac */ /* 0x000e220008000800 */
[----:B------:R-:W-:Y:S01]  /*08b0*/  MOV R7, 0x3b2090aa ;  /* 0x3b2090aa00077802 */ /* 0x000fe20000000f00 */
[----:B------:R-:W-:Y:S02]  /*08c0*/  IMAD.MOV.U32 R9, RZ, RZ, 0x3f6ee581 ;  /* 0x3f6ee581ff097424 */ /* 0x000fe400078e00ff */
[----:B------:R-:W-:-:S04]  /*08d0*/  FFMA R0, RZ, -R0, 1.4673000614417143672e-35 ;  /* 0x059c07b5ff007423 */ /* 0x000fc80000000800 */
[----:B------:R-:W-:-:S04]  /*08e0*/  FFMA R0, RZ, 1.9046542121259335545e-09, R0 ;  /* 0x3102e308ff007823 */ /* 0x000fc80000000000 */
[----:B------:R-:W-:-:S06]  /*08f0*/  FMUL R0, R0, 1.4426950216293334961 ;  /* 0x3fb8aa3b00007820 */ /* 0x000fcc0000400000 */
[----:B------:R-:W1:Y:S02]  /*0900*/  MUFU.EX2 R0, R0 ;  /* 0x0000000000007308 */ /* 0x000e640000000800 */
[----:B-1----:R-:W-:-:S06]  /*0910*/  FMUL R2, R0, 0.25 ;  /* 0x3e80000000027820 */ /* 0x002fcc0000400000 */
[----:B------:R-:W1:Y:S02]  /*0920*/  MUFU.RCP R5, R2 ;  /* 0x0000000200057308 */ /* 0x000e640000001000 */
[----:B-1----:R-:W-:-:S04]  /*0930*/  FMUL.FTZ R5, R5, 0.125 ;  /* 0x3e00000005057820 */ /* 0x002fc80000410000 */
[----:B------:R-:W-:-:S04]  /*0940*/  FFMA R5, R2, 2, R5 ;  /* 0x4000000002057823 */ /* 0x000fc80000000005 */
[----:B0-----:R-:W-:Y:S01]  /*0950*/  FMUL R5, R5, UR4 ;  /* 0x0000000405057c20 */ /* 0x001fe20008400000 */
[----:B------:R-:W0:Y:S03]  /*0960*/  LDCU UR4, c[0x0][0x3a0] ;  /* 0x00007400ff0477ac */ /* 0x000e260008000800 */
[----:B------:R-:W1:Y:S01]  /*0970*/  MUFU.RCP R4, |R5| ;  /* 0x4000000500047308 */ /* 0x000e620000001000 */
[----:B------:R-:W-:-:S04]  /*0980*/  FSETP.GT.AND P0, PT, |R5|, 1, PT ;  /* 0x3f8000000500780b */ /* 0x000fc80003f04200 */
[----:B-1----:R-:W-:-:S05]  /*0990*/  FSEL R4, R4, |R5|, P0 ;  /* 0x4000000504047208 */ /* 0x002fca0000000000 */
[----:B------:R-:W-:-:S04]  /*09a0*/  FMUL R0, R4, R4 ;  /* 0x0000000404007220 */ /* 0x000fc80000400000 */
[----:B------:R-:W-:-:S04]  /*09b0*/  FFMA R7, R0, R7, -0.014396979473531246185 ;  /* 0xbc6be14f00077423 */ /* 0x000fc80000000007 */
[----:B------:R-:W-:-:S04]  /*09c0*/  FFMA R7, R0, R7, 0.039849750697612762451 ;  /* 0x3d23397e00077423 */ /* 0x000fc80000000007 */
[----:B------:R-:W-:-:S04]  /*09d0*/  FFMA R7, R0, R7, -0.072529748082160949707 ;  /* 0xbd948a7a00077423 */ /* 0x000fc80000000007 */
[----:B------:R-:W-:-:S04]  /*09e0*/  FFMA R7, R0, R7, 0.10518480092287063599 ;  /* 0x3dd76b2100077423 */ /* 0x000fc80000000007 */
[----:B------:R-:W-:-:S04]  /*09f0*/  FFMA R7, R0, R7, -0.14171802997589111328 ;  /* 0xbe111e8800077423 */ /* 0x000fc80000000007 */
[----:B------:R-:W-:-:S04]  /*0a00*/  FFMA R7, R0, R7, 0.19988775253295898438 ;  /* 0x3e4caf6000077423 */ /* 0x000fc80000000007 */
[----:B------:R-:W-:-:S04]  /*0a10*/  FFMA R7, R0, R7, -0.33332940936088562012 ;  /* 0xbeaaaa2700077423 */ /* 0x000fc80000000007 */
[----:B------:R-:W-:-:S04]  /*0a20*/  FMUL R7, R0, R7 ;  /* 0x0000000700077220 */ /* 0x000fc80000400000 */
[----:B------:R-:W-:-:S04]  /*0a30*/  FFMA R4, R4, R7, R4 ;  /* 0x0000000704047223 */ /* 0x000fc80000000004 */
[----:B------:R-:W-:Y:S01]  /*0a40*/  @P0 FFMA R4, R9, 1.6832555532455444336, -R4 ;  /* 0x3fd774eb09040823 */ /* 0x000fe20000000804 */
[----:B------:R-:W-:-:S04]  /*0a50*/  FSETP.NAN.AND P0, PT, |R5|, |R5|, PT ;  /* 0x400000050500720b */ /* 0x000fc80003f08200 */
[----:B------:R-:W-:-:S04]  /*0a60*/  LOP3.LUT R5, R4, 0x80000000, R5, 0xb8, !PT ;  /* 0x8000000004057812 */ /* 0x000fc800078eb805 */
[----:B------:R-:W-:Y:S01]  /*0a70*/  FSEL R0, R5, R4, !P0 ;  /* 0x0000000405007208 */ /* 0x000fe20004000000 */
[----:B0-----:R-:W-:-:S04]  /*0a80*/  FMUL R5, RZ, -UR4 ;  /* 0x80000004ff057c20 */ /* 0x001fc80008400000 */
[----:B------:R-:W-:-:S05]  /*0a90*/  FADD R0, R0, R3 ;  /* 0x0000000300007221 */ /* 0x000fca0000000000 */
[----:B------:R-:W-:-:S13]  /*0aa0*/  FSETP.NEU.AND P0, PT, R0, R5, PT ;  /* 0x000000050000720b */ /* 0x000fda0003f0d000 */
[----:B------:R-:W-:Y:S05]  /*0ab0*/  @P0 BRA `(.L_x_2) ;  /* 0x0000000800140947 */ /* 0x000fea0003800000 */
[----:B------:R-:W0:Y:S01]  /*0ac0*/  LDC R4, c[0x0][0x3b8] ;  /* 0x0000ee00ff047b82 */ /* 0x000e220000000800 */
[----:B------:R-:W1:Y:S02]  /*0ad0*/  LDCU UR4, c[0x0][0x3b4] ;  /* 0x00007680ff0477ac */ /* 0x000e640008000800 */
[----:B-1----:R-:W-:Y:S01]  /*0ae0*/  MOV R7, UR4 ;  /* 0x0000000400077c02 */ /* 0x002fe20008000f00 */
[----:B0-----:R-:W0:Y:S08]  /*0af0*/  MUFU.RCP R0, R4 ;  /* 0x0000000400007308 */ /* 0x001e300000001000 */
[----:B------:R-:W1:Y:S01]  /*0b00*/  FCHK P0, R7, R4 ;  /* 0x0000000407007302 */ /* 0x000e620000000000 */
[----:B0-----:R-:W-:-:S04]  /*0b10*/  FFMA R3, R0, -R4, 1 ;  /* 0x3f80000000037423 */ /* 0x001fc80000000804 */
[----:B------:R-:W-:-:S04]  /*0b20*/  FFMA R0, R0, R3, R0 ;  /* 0x0000000300007223 */ /* 0x000fc80000000000 */
[----:B------:R-:W-:-:S04]  /*0b30*/  FFMA R5, R0, UR4, RZ ;  /* 0x0000000400057c23 */ /* 0x000fc800080000ff */
[----:B------:R-:W-:-:S04]  /*0b40*/  FFMA R2, R5, -R4, UR4 ;  /* 0x0000000405027e23 */ /* 0x000fc80008000804 */
[----:B------:R-:W-:Y:S01]  /*0b50*/  FFMA R5, R0, R2, R5 ;  /* 0x0000000200057223 */ /* 0x000fe20000000005 */
[----:B-1----:R-:W-:Y:S06]  /*0b60*/  @!P0 BRA `(.L_x_7) ;  /* 0x00000000001c8947 */ /* 0x002fec0003800000 */
[----:B------:R-:W0:Y:S01]  /*0b70*/  LDCU UR4, c[0x0][0x3b4] ;  /* 0x00007680ff0477ac */ /* 0x000e220008000800 */
[----:B------:R-:W-:Y:S01]  /*0b80*/  MOV R8, 0xbd0 ;  /* 0x00000bd000087802 */ /* 0x000fe20000000f00 */
[----:B------:R-:W1:Y:S01]  /*0b90*/  LDCU UR5, c[0x0][0x3b8] ;  /* 0x00007700ff0577ac */ /* 0x000e620008000800 */
[----:B0-----:R-:W-:Y:S01]  /*0ba0*/  IMAD.U32 R2, RZ, RZ, UR4 ;  /* 0x00000004ff027e24 */ /* 0x001fe2000f8e00ff */
[----:B-1----:R-:W-:-:S07]  /*0bb0*/  MOV R3, UR5 ;  /* 0x0000000500037c02 */ /* 0x002fce0008000f00 */
[----:B------:R-:W-:Y:S05]  /*0bc0*/  CALL.REL.NOINC `($__internal_0_$__cuda_sm3x_div_rn_noftz_f32_slowpath) ;  /* 0x0000000800047944 */ /* 0x000fea0003c00000 */
[----:B------:R-:W-:-:S07]  /*0bd0*/  IMAD.MOV.U32 R5, RZ, RZ, R2 ;  /* 0x000000ffff057224 */ /* 0x000fce00078e0002 */
.L_x_7:
[----:B------:R-:W0:Y:S01]  /*0be0*/  LDC R3, c[0x0][0x3bc] ;  /* 0x0000ef00ff037b82 */ /* 0x000e220000000800 */
[----:B------:R-:W-:Y:S02]  /*0bf0*/  UMOV UR4, 0x7b524ad4 ;  /* 0x7b524ad400047882 */ /* 0x000fe40000000000 */
[----:B------:R-:W-:-:S05]  /*0c00*/  MOV R8, UR4 ;  /* 0x0000000400087c02 */ /* 0x000fca0008000f00 */
[----:B------:R-:W0:Y:S02]  /*0c10*/  LDC R0, c[0x0][0x3c0] ;  /* 0x0000f000ff007b82 */ /* 0x000e240000000800 */
[----:B0-----:R-:W-:-:S04]  /*0c20*/  FFMA R3, R3, R0, -1.2751816025355835345e-43 ;  /* 0x8000005b03037423 */ /* 0x001fc80000000000 */
[----:B------:R-:W0:Y:S08]  /*0c30*/  MUFU.RCP R0, R3 ;  /* 0x0000000300007308 */ /* 0x000e300000001000 */
[----:B------:R-:W1:Y:S01]  /*0c40*/  FCHK P0, -R8, R3 ;  /* 0x0000000308007302 */ /* 0x000e620000000100 */
[----:B0-----:R-:W-:-:S04]  /*0c50*/  FFMA R7, -R3, R0, 1 ;  /* 0x3f80000003077423 */ /* 0x001fc80000000100 */
[----:B------:R-:W-:-:S04]  /*0c60*/  FFMA R0, R0, R7, R0 ;  /* 0x0000000700007223 */ /* 0x000fc80000000000 */
[----:B------:R-:W-:-:S04]  /*0c70*/  FFMA R2, R0, -1.09190003497343704964e+36, RZ ;  /* 0xfb524ad400027823 */ /* 0x000fc800000000ff */
[----:B------:R-:W-:-:S04]  /*0c80*/  FFMA R7, -R3, R2, -1.09190003497343704964e+36 ;  /* 0xfb524ad403077423 */ /* 0x000fc80000000102 */
[----:B------:R-:W-:Y:S01]  /*0c90*/  FFMA R4, R0, R7, R2 ;  /* 0x0000000700047223 */ /* 0x000fe20000000002 */
[----:B-1----:R-:W-:Y:S06]  /*0ca0*/  @!P0 BRA `(.L_x_8) ;  /* 0x0000000000108947 */ /* 0x002fec0003800000 */
[----:B------:R-:W-:Y:S01]  /*0cb0*/  IMAD.MOV.U32 R2, RZ, RZ, -0x4adb52c ;  /* 0xfb524ad4ff027424 */ /* 0x000fe200078e00ff */
[----:B------:R-:W-:-:S07]  /*0cc0*/  MOV R8, 0xce0 ;  /* 0x00000ce000087802 */ /* 0x000fce0000000f00 */
[----:B------:R-:W-:Y:S05]  /*0cd0*/  CALL.REL.NOINC `($__internal_0_$__cuda_sm3x_div_rn_noftz_f32_slowpath) ;  /* 0x0000000400c07944 */ /* 0x000fea0003c00000 */
[----:B------:R-:W-:-:S07]  /*0ce0*/  MOV R4, R2 ;  /* 0x0000000200047202 */ /* 0x000fce0000000f00 */
.L_x_8:
[----:B------:R-:W0:Y:S01]  /*0cf0*/  MUFU.RCP R3, R4 ;  /* 0x0000000400037308 */ /* 0x000e220000001000 */
[----:B------:R-:W-:Y:S07]  /*0d00*/  BSSY.RECONVERGENT B1, `(.L_x_9) ;  /* 0x000000d000017945 */ /* 0x000fee0003800200 */
[----:B------:R-:W1:Y:S01]  /*0d10*/  FCHK P0, R5, R4 ;  /* 0x0000000405007302 */ /* 0x000e620000000000 */
[----:B0-----:R-:W-:-:S04]  /*0d20*/  FFMA R0, R3, -R4, 1 ;  /* 0x3f80000003007423 */ /* 0x001fc80000000804 */
[----:B------:R-:W-:-:S04]  /*0d30*/  FFMA R0, R3, R0, R3 ;  /* 0x0000000003007223 */ /* 0x000fc80000000003 */
[----:B------:R-:W-:-:S04]  /*0d40*/  FFMA R2, R0, R5, RZ ;  /* 0x0000000500027223 */ /* 0x000fc800000000ff */
[----:B------:R-:W-:-:S04]  /*0d50*/  FFMA R3, R2, -R4, R5 ;  /* 0x8000000402037223 */ /* 0x000fc80000000005 */
[----:B------:R-:W-:Y:S01]  /*0d60*/  FFMA R0, R0, R3, R2 ;  /* 0x0000000300007223 */ /* 0x000fe20000000002 */
[----:B-1----:R-:W-:Y:S06]  /*0d70*/  @!P0 BRA `(.L_x_10) ;  /* 0x0000000000148947 */ /* 0x002fec0003800000 */
[----:B------:R-:W-:Y:S01]  /*0d80*/  IMAD.MOV.U32 R2, RZ, RZ, R5 ;  /* 0x000000ffff027224 */ /* 0x000fe200078e0005 */
[----:B------:R-:W-:Y:S02]  /*0d90*/  MOV R3, R4 ;  /* 0x0000000400037202 */ /* 0x000fe40000000f00 */
[----:B------:R-:W-:-:S07]  /*0da0*/  MOV R8, 0xdc0 ;  /* 0x00000dc000087802 */ /* 0x000fce0000000f00 */
[----:B------:R-:W-:Y:S05]  /*0db0*/  CALL.REL.NOINC `($__internal_0_$__cuda_sm3x_div_rn_noftz_f32_slowpath) ;  /* 0x0000000400887944 */ /* 0x000fea0003c00000 */
[----:B------:R-:W-:-:S07]  /*0dc0*/  IMAD.MOV.U32 R0, RZ, RZ, R2 ;  /* 0x000000ffff007224 */ /* 0x000fce00078e0002 */
.L_x_10:
[----:B------:R-:W-:Y:S05]  /*0dd0*/  BSYNC.RECONVERGENT B1 ;  /* 0x0000000000017941 */ /* 0x000fea0003800200 */
.L_x_9:
[----:B------:R-:W-:Y:S02]  /*0de0*/  HFMA2 R2, -RZ, RZ, 0.66259765625, 2.662109375 ;  /* 0x394d4153ff027431 */ /* 0x000fe400000001ff */
[----:B------:R-:W-:Y:S01]  /*0df0*/  FFMA R5, RZ, 3.2564775012444423911e-41, RZ ;  /* 0x00005ac7ff057823 */ /* 0x000fe200000000ff */
[----:B------:R-:W0:Y:S01]  /*0e00*/  LDC.64 R8, c[0x0][0x3a8] ;  /* 0x0000ea00ff087b82 */ /* 0x000e220000000a00 */
[----:B------:R-:W1:Y:S01]  /*0e10*/  LDCU UR4, c[0x0][0x3a4] ;  /* 0x00007480ff0477ac */ /* 0x000e620008000800 */
[----:B------:R-:W-:Y:S01]  /*0e20*/  BSSY.RECONVERGENT B1, `(.L_x_11) ;  /* 0x0000017000017945 */ /* 0x000fe20003800200 */
[----:B------:R-:W2:Y:S01]  /*0e30*/  LDCU UR5, c[0x0][0x3b0] ;  /* 0x00007600ff0577ac */ /* 0x000ea20008000800 */
[----:B------:R-:W-:-:S04]  /*0e40*/  FFMA R2, RZ, -R2, 0.0083327032625675201416 ;  /* 0x3c0885e4ff027423 */ /* 0x000fc80000000802 */
[----:B------:R-:W-:-:S04]  /*0e50*/  FFMA R2, RZ, R2, -0.16666662693023681641 ;  /* 0xbe2aaaa8ff027423 */ /* 0x000fc80000000002 */
[----:B------:R-:W-:-:S05]  /*0e60*/  FFMA R5, R5, R2, 3.2564775012444423911e-41 ;  /* 0x00005ac705057423 */ /* 0x000fca0000000002 */
[----:B------:R-:W-:-:S04]  /*0e70*/  FSETP.GT.AND P2, PT, |R0|, |R5|, PT ;  /* 0x400000050000720b */ /* 0x000fc80003f44200 */
[----:B------:R-:W-:Y:S02]  /*0e80*/  FSEL R3, |R0|, |R5|, P2 ;  /* 0x4000000500037208 */ /* 0x000fe40001000200 */
[----:B------:R-:W-:Y:S02]  /*0e90*/  FSEL R2, |R5|, |R0|, P2 ;  /* 0x4000000005027208 */ /* 0x000fe40001000200 */
[----:B------:R-:W3:Y:S08]  /*0ea0*/  MUFU.RCP R4, R3 ;  /* 0x0000000300047308 */ /* 0x000ef00000001000 */
[----:B------:R-:W4:Y:S01]  /*0eb0*/  FCHK P0, R2, R3 ;  /* 0x0000000302007302 */ /* 0x000f220000000000 */
[----:B---3--:R-:W-:-:S04]  /*0ec0*/  FFMA R7, -R3, R4, 1 ;  /* 0x3f80000003077423 */ /* 0x008fc80000000104 */
[----:B------:R-:W-:Y:S01]  /*0ed0*/  FFMA R7, R4, R7, R4 ;  /* 0x0000000704077223 */ /* 0x000fe20000000004 */
[----:B0-----:R-:W-:Y:S01]  /*0ee0*/  FADD R4, -R9, +INF ;  /* 0x7f80000009047421 */ /* 0x001fe20000000100 */
[----:B-1----:R-:W-:Y:S02]  /*0ef0*/  FADD R9, R8, -UR4 ;  /* 0x8000000408097e21 */ /* 0x002fe40008000000 */
[----:B------:R-:W-:Y:S02]  /*0f00*/  FFMA R8, R2, R7, RZ ;  /* 0x0000000702087223 */ /* 0x000fe400000000ff */
[----:B------:R-:W-:Y:S02]  /*0f10*/  FADD R4, R4, R9 ;  /* 0x0000000904047221 */ /* 0x000fe40000000000 */
[----:B------:R-:W-:Y:S02]  /*0f20*/  FFMA R9, -R3, R8, R2 ;  /* 0x0000000803097223 */ /* 0x000fe40000000102 */
[----:B--2---:R-:W-:-:S02]  /*0f30*/  FADD R4, R4, UR5 ;  /* 0x0000000504047e21 */ /* 0x004fc40008000000 */
[----:B------:R-:W-:Y:S01]  /*0f40*/  FFMA R7, R7, R9, R8 ;  /* 0x0000000907077223 */ /* 0x000fe20000000008 */
[----:B----4-:R-:W-:Y:S06]  /*0f50*/  @!P0 BRA `(.L_x_12) ;  /* 0x00000000000c8947 */ /* 0x010fec0003800000 */
[----:B------:R-:W-:-:S07]  /*0f60*/  MOV R8, 0xf80 ;  /* 0x00000f8000087802 */ /* 0x000fce0000000f00 */
[----:B------:R-:W-:Y:S05]  /*0f70*/  CALL.REL.NOINC `($__internal_0_$__cuda_sm3x_div_rn_noftz_f32_slowpath) ;  /* 0x0000000400187944 */ /* 0x000fea0003c00000 */
[----:B------:R-:W-:-:S07]  /*0f80*/  IMAD.MOV.U32 R7, RZ, RZ, R2 ;  /* 0x000000ffff077224 */ /* 0x000fce00078e0002 */
.L_x_12:
[----:B------:R-:W-:Y:S05]  /*0f90*/  BSYNC.RECONVERGENT B1 ;  /* 0x0000000000017941 */ /* 0x000fea0003800200 */
.L_x_11:
[----:B------:R-:W-:Y:S01]  /*0fa0*/  MOV R9, 0x3b33710b ;  /* 0x3b33710b00097802 */ /* 0x000fe20000000f00 */
[----:B------:R-:W-:Y:S01]  /*0fb0*/  FMUL R2, R7, R7 ;  /* 0x0000000707027220 */ /* 0x000fe20000400000 */
[C---:B------:R-:W-:Y:S02]  /*0fc0*/  ISETP.GE.AND P0, PT, R5.reuse, RZ, PT ;  /* 0x000000ff0500720c */ /* 0x040fe40003f06270 */
[----:B------:R-:W-:Y:S01]  /*0fd0*/  FSETP.NEU.AND P3, PT, |R5|, |R0|, PT ;  /* 0x400000000500720b */ /* 0x000fe20003f6d200 */
[C---:B------:R-:W-:Y:S01]  /*0fe0*/  FFMA R9, R2.reuse, R9, -0.015681877732276916504 ;  /* 0xbc80774802097423 */ /* 0x040fe20000000009 */
[----:B------:R-:W-:Y:S01]  /*0ff0*/  FSETP.NEU.AND P1, PT, R3, RZ, PT ;  /* 0x000000ff0300720b */ /* 0x000fe20003f2d000 */
[----:B------:R-:W-:Y:S02]  /*1000*/  FADD R5, |R5|, |R0| ;  /* 0x4000000005057221 */ /* 0x000fe40000000200 */
[----:B------:R-:W-:-:S04]  /*1010*/  FFMA R9, R2, R9, 0.042200751602649688721 ;  /* 0x3d2cdab202097423 */ /* 0x000fc80000000009 */
[----:B------:R-:W-:-:S04]  /*1020*/  FFMA R9, R2, R9, -0.074792981147766113281 ;  /* 0xbd992d1002097423 */ /* 0x000fc80000000009 */
[----:B------:R-:W-:-:S04]  /*1030*/  FFMA R9, R2, R9, 0.10640415549278259277 ;  /* 0x3dd9ea6c02097423 */ /* 0x000fc80000000009 */
[----:B------:R-:W-:-:S04]  /*1040*/  FFMA R9, R2, R9, -0.14207722246646881104 ;  /* 0xbe117cb102097423 */ /* 0x000fc80000000009 */
[----:B------:R-:W-:-:S04]  /*1050*/  FFMA R9, R2, R9, 0.19993925094604492188 ;  /* 0x3e4cbce002097423 */ /* 0x000fc80000000009 */
[----:B------:R-:W-:-:S04]  /*1060*/  FFMA R9, R2, R9, -0.33333197236061096191 ;  /* 0xbeaaaa7d02097423 */ /* 0x000fc80000000009 */
[----:B------:R-:W-:Y:S01]  /*1070*/  FMUL R2, R2, R9 ;  /* 0x0000000902027220 */ /* 0x000fe20000400000 */
[----:B------:R-:W-:-:S03]  /*1080*/  IMAD.MOV.U32 R9, RZ, RZ, 0x3f6ee581 ;  /* 0x3f6ee581ff097424 */ /* 0x000fc600078e00ff */
[----:B------:R-:W-:Y:S02]  /*1090*/  FFMA R2, R2, R7, R7 ;  /* 0x0000000702027223 */ /* 0x000fe40000000007 */
[C---:B------:R-:W-:Y:S02]  /*10a0*/  FSEL R8, R9.reuse, 1.8663789033889770508, P2 ;  /* 0x3feee58109087808 */ /* 0x040fe40001000000 */
[----:B------:R-:W-:-:S05]  /*10b0*/  FFMA R7, R9, 1.6832555532455444336, -R2 ;  /* 0x3fd774eb09077823 */ /* 0x000fca0000000802 */
[-C--:B------:R-:W-:Y:S02]  /*10c0*/  FSEL R9, R7, R2.reuse, P2 ;  /* 0x0000000207097208 */ /* 0x080fe40001000000 */
[----:B------:R-:W-:Y:S01]  /*10d0*/  FSEL R7, R2, -R2, P2 ;  /* 0x8000000202077208 */ /* 0x000fe20001000000 */
[----:B------:R-:W-:-:S04]  /*10e0*/  HFMA2 R2, -RZ, RZ, 2.04296875, -15.78125 ;  /* 0x4016cbe4ff027431 */ /* 0x000fc800000001ff */
[----:B------:R-:W-:Y:S01]  /*10f0*/  @!P0 FFMA R9, R8, 1.6832555532455444336, R7 ;  /* 0x3fd774eb08098823 */ /* 0x000fe20000000007 */
[----:B------:R-:W-:Y:S01]  /*1100*/  IMAD.MOV.U32 R8, RZ, RZ, 0x3e055027 ;  /* 0x3e055027ff087424 */ /* 0x000fe200078e00ff */
[----:B------:R-:W-:Y:S02]  /*1110*/  @!P3 FSEL R9, R2, 0.78539818525314331055, !P0 ;  /* 0x3f490fdb0209b808 */ /* 0x000fe40004000000 */
[----:B------:R-:W-:Y:S02]  /*1120*/  @!P1 FSEL R9, RZ, 3.1415927410125732422, P0 ;  /* 0x40490fdbff099808 */ /* 0x000fe40000000000 */
[----:B------:R-:W-:Y:S02]  /*1130*/  FSETP.NAN.AND P0, PT, R5, R5, PT ;  /* 0x000000050500720b */ /* 0x000fe40003f08000 */
[----:B------:R-:W-:-:S04]  /*1140*/  LOP3.LUT R0, R9, 0x80000000, R0, 0xb8, !PT ;  /* 0x8000000009007812 */ /* 0x000fc800078eb800 */
[----:B------:R-:W-:-:S04]  /*1150*/  FSEL R0, R5, R0, P0 ;  /* 0x0000000005007208 */ /* 0x000fc80000000000 */
[----:B------:R-:W-:-:S13]  /*1160*/  FSETP.GEU.AND P0, PT, R0, 1.175494350822287508e-38, PT ;  /* 0x008000000000780b */ /* 0x000fda0003f0e000 */
[----:B------:R-:W-:-:S04]  /*1170*/  @!P0 FMUL R0, R0, 8388608 ;  /* 0x4b00000000008820 */ /* 0x000fc80000400000 */
[----:B------:R-:W-:-:S05]  /*1180*/  VIADD R2, R0, 0xc0d55555 ;  /* 0xc0d5555500027836 */ /* 0x000fca0000000000 */
[----:B------:R-:W-:-:S04]  /*1190*/  LOP3.LUT R3, R2, 0xff800000, RZ, 0xc0, !PT ;  /* 0xff80000002037812 */ /* 0x000fc800078ec0ff */
[-C--:B------:R-:W-:Y:S02]  /*11a0*/  IADD3 R2, PT, PT, R0, -R3.reuse, RZ ;  /* 0x8000000300027210 */ /* 0x080fe40007ffe0ff */
[----:B------:R-:W-:-:S03]  /*11b0*/  I2FP.F32.S32 R3, R3 ;  /* 0x0000000300037245 */ /* 0x000fc60000201400 */
[----:B------:R-:W-:-:S04]  /*11c0*/  FADD R5, R2, -1 ;  /* 0xbf80000002057421 */ /* 0x000fc80000000000 */
[----:B------:R-:W-:-:S04]  /*11d0*/  FFMA R2, R5, -R8, 0.14084610342979431152 ;  /* 0x3e1039f605027423 */ /* 0x000fc80000000808 */
[----:B------:R-:W-:-:S04]  /*11e0*/  FFMA R2, R5, R2, -0.12148627638816833496 ;  /* 0xbdf8cdcc05027423 */ /* 0x000fc80000000002 */
[----:B------:R-:W-:-:S04]  /*11f0*/  FFMA R2, R5, R2, 0.13980610668659210205 ;  /* 0x3e0f295505027423 */ /* 0x000fc80000000002 */
[----:B------:R-:W-:-:S04]  /*1200*/  FFMA R2, R5, R2, -0.16684235632419586182 ;  /* 0xbe2ad8b905027423 */ /* 0x000fc80000000002 */
[----:B------:R-:W-:-:S04]  /*1210*/  FFMA R2, R5, R2, 0.20012299716472625732 ;  /* 0x3e4ced0b05027423 */ /* 0x000fc80000000002 */
[----:B------:R-:W-:-:S04]  /*1220*/  FFMA R2, R5, R2, -0.24999669194221496582 ;  /* 0xbe7fff2205027423 */ /* 0x000fc80000000002 */
[----:B------:R-:W-:-:S04]  /*1230*/  FFMA R2, R5, R2, 0.33333182334899902344 ;  /* 0x3eaaaa7805027423 */ /* 0x000fc80000000002 */
[C---:B------:R-:W-:Y:S01]  /*1240*/  FFMA R8, R5.reuse, R2, -0.5 ;  /* 0xbf00000005087423 */ /* 0x040fe20000000002 */
[----:B------:R-:W-:Y:S02]  /*1250*/  FSEL R2, RZ, -23, P0 ;  /* 0xc1b80000ff027808 */ /* 0x000fe40000000000 */
[----:B------:R-:W-:Y:S01]  /*1260*/  ISETP.GT.U32.AND P0, PT, R0, 0x7f7fffff, PT ;  /* 0x7f7fffff0000780c */ /* 0x000fe20003f04070 */
[----:B------:R-:W-:Y:S02]  /*1270*/  FMUL R8, R5, R8 ;  /* 0x0000000805087220 */ /* 0x000fe40000400000 */
[----:B------:R-:W-:Y:S01]  /*1280*/  FFMA R2, R3, 1.1920928955078125e-07, R2 ;  /* 0x3400000003027823 */ /* 0x000fe20000000002 */
[----:B------:R-:W-:Y:S01]  /*1290*/  MOV R3, 0x7f800000 ;  /* 0x7f80000000037802 */ /* 0x000fe20000000f00 */
[----:B------:R-:W-:-:S04]  /*12a0*/  FFMA R5, R5, R8, R5 ;  /* 0x0000000805057223 */ /* 0x000fc80000000005 */
[----:B------:R-:W-:-:S04]  /*12b0*/  FFMA R2, R2, 0.69314718246459960938, R5 ;  /* 0x3f31721802027823 */ /* 0x000fc80000000005 */
[C---:B------:R-:W-:Y:S01]  /*12c0*/  @P0 FFMA R2, R0.reuse, R3, +INF ;  /* 0x7f80000000020423 */ /* 0x040fe20000000003 */
[----:B------:R-:W-:-:S03]  /*12d0*/  FSETP.NEU.AND P0, PT, R0, RZ, PT ;  /* 0x000000ff0000720b */ /* 0x000fc60003f0d000 */
[----:B------:R-:W-:-:S05]  /*12e0*/  FADD R2, -R2, 1.74110007500650108782e+35 ;  /* 0x7a06212502027421 */ /* 0x000fca0000000100 */
[----:B------:R-:W-:-:S05]  /*12f0*/  FSEL R3, R2, +INF , P0 ;  /* 0x7f80000002037808 */ /* 0x000fca0000000000 */
[----:B------:R-:W-:-:S07]  /*1300*/  FADD R0, R3, R4 ;  /* 0x0000000403007221 */ /* 0x000fce0000000000 */
.L_x_2:
[----:B------:R-:W-:Y:S05]  /*1310*/  BSYNC.RECONVERGENT B0 ;  /* 0x0000000000007941 */ /* 0x000fea0003800200 */
.L_x_1:
[----:B------:R-:W0:Y:S01]  /*1320*/  F2F.F64.F32 R2, R0 ;  /* 0x0000000000027310 */ /* 0x000e220000201800 */
[----:B------:R-:W-:Y:S01]  /*1330*/  MOV R8, 0x0 ;  /* 0x0000000000087802 */ /* 0x000fe20000000f00 */
[----:B------:R-:W1:Y:S01]  /*1340*/  LDCU.64 UR4, c[0x4][0x8] ;  /* 0x01000100ff0477ac */ /* 0x000e620008000a00 */
[----:B------:R-:W-:-:S04]  /*1350*/  IADD3 R6, P0, P1, R1, 0x20, R6 ;  /* 0x0000002001067810 */ /* 0x000fc8000791e006 */
[----:B------:R-:W2:Y:S01]  /*1360*/  LDC.64 R8, c[0x4][R8] ;  /* 0x0100000008087b82 */ /* 0x000ea20000000a00 */
[----:B------:R-:W-:Y:S01]  /*1370*/  IADD3.X R7, PT, PT, RZ, UR6, RZ, P0, P1 ;  /* 0x00000006ff077c10 */ /* 0x000fe200087e24ff */
[----:B0-----:R0:W-:Y:S01]  /*1380*/  STL.64 [R1+0x20], R2 ;  /* 0x0000200201007387 */ /* 0x0011e20000100a00 */
[----:B-1----:R-:W-:Y:S01]  /*1390*/  IMAD.U32 R4, RZ, RZ, UR4 ;  /* 0x00000004ff047e24 */ /* 0x002fe2000f8e00ff */
[----:B------:R-:W-:-:S07]  /*13a0*/  MOV R5, UR5 ;  /* 0x0000000500057c02 */ /* 0x000fce0008000f00 */
[----:B------:R-:W-:-:S07]  /*13b0*/  LEPC R20, `(.L_x_13) ;  /* 0x000000001014794e */ /* 0x000fce0000000000 */
[----:B0-2---:R-:W-:Y:S05]  /*13c0*/  CALL.ABS.NOINC R8 ;  /* 0x0000000008007343 */ /* 0x005fea0003c00000 */
.L_x_13:
[----:B------:R-:W-:Y:S05]  /*13d0*/  EXIT ;  /* 0x000000000000794d */ /* 0x000fea0003800000 */
        .weak           $__internal_0_$__cuda_sm3x_div_rn_noftz_f32_slowpath
        .type           $__internal_0_$__cuda_sm3x_div_rn_noftz_f32_slowpath,@function
        .size           $__internal_0_$__cuda_sm3x_div_rn_noftz_f32_slowpath,(.L_x_26 - $__internal_0_$__cuda_sm3x_div_rn_noftz_f32_slowpath)
$__internal_0_$__cuda_sm3x_div_rn_noftz_f32_slowpath:
[--C-:B------:R-:W-:Y:S01]  /*13e0*/  SHF.R.U32.HI R9, RZ, 0x17, R3.reuse ;  /* 0x00000017ff097819 */ /* 0x100fe20000011603 */
[----:B------:R-:W-:Y:S01]  /*13f0*/  BSSY.RECONVERGENT B2, `(.L_x_14) ;  /* 0x0000063000027945 */ /* 0x000fe20003800200 */
[----:B------:R-:W-:Y:S01]  /*1400*/  SHF.R.U32.HI R7, RZ, 0x17, R2 ;  /* 0x00000017ff077819 */ /* 0x000fe20000011602 */
[----:B------:R-:W-:Y:S01]  /*1410*/  IMAD.MOV.U32 R11, RZ, RZ, R3 ;  /* 0x000000ffff0b7224 */ /* 0x000fe200078e0003 */
[----:B------:R-:W-:Y:S02]  /*1420*/  LOP3.LUT R9, R9, 0xff, RZ, 0xc0, !PT ;  /* 0x000000ff09097812 */ /* 0x000fe400078ec0ff */
[----:B------:R-:W-:-:S03]  /*1430*/  LOP3.LUT R14, R7, 0xff, RZ, 0xc0, !PT ;  /* 0x000000ff070e7812 */ /* 0x000fc600078ec0ff */
[----:B------:R-:W-:Y:S01]  /*1440*/  VIADD R12, R9, 0xffffffff ;  /* 0xffffffff090c7836 */ /* 0x000fe20000000000 */
[----:B------:R-:W-:-:S04]  /*1450*/  IADD3 R10, PT, PT, R14, -0x1, RZ ;  /* 0xffffffff0e0a7810 */ /* 0x000fc80007ffe0ff */
[----:B------:R-:W-:-:S04]  /*1460*/  ISETP.GT.U32.AND P0, PT, R12, 0xfd, PT ;  /* 0x000000fd0c00780c */ /* 0x000fc80003f04070 */
[----:B------:R-:W-:-:S13]  /*1470*/  ISETP.GT.U32.OR P0, PT, R10, 0xfd, P0 ;  /* 0x000000fd0a00780c */ /* 0x000fda0000704470 */
[----:B------:R-:W-:Y:S01]  /*1480*/  @!P0 MOV R7, RZ ;  /* 0x000000ff00078202 */ /* 0x000fe20000000f00 */
[----:B------:R-:W-:Y:S06]  /*1490*/  @!P0 BRA `(.L_x_15) ;  /* 0x00000000005c8947 */ /* 0x000fec0003800000 */
[----:B------:R-:W-:Y:S02]  /*14a0*/  FSETP.GTU.FTZ.AND P0, PT, |R2|, +INF , PT ;  /* 0x7f8000000200780b */ /* 0x000fe40003f1c200 */
[----:B------:R-:W-:-:S04]  /*14b0*/  FSETP.GTU.FTZ.AND P1, PT, |R3|, +INF , PT ;  /* 0x7f8000000300780b */ /* 0x000fc80003f3c200 */
[----:B------:R-:W-:-:S13]  /*14c0*/  PLOP3.LUT P0, PT, P0, P1, PT, 0xf8, 0x8f ;  /* 0x00000000008f781c */ /* 0x000fda0000703f70 */
[----:B------:R-:W-:Y:S05]  /*14d0*/  @P0 BRA `(.L_x_16) ;  /* 0x00000004004c0947 */ /* 0x000fea0003800000 */
[----:B------:R-:W-:-:S13]  /*14e0*/  LOP3.LUT P0, RZ, R11, 0x7fffffff, R2, 0xc8, !PT ;  /* 0x7fffffff0bff7812 */ /* 0x000fda000780c802 */
[----:B------:R-:W-:Y:S05]  /*14f0*/  @!P0 BRA `(.L_x_17) ;  /* 0x00000004003c8947 */ /* 0x000fea0003800000 */
[C---:B------:R-:W-:Y:S02]  /*1500*/  FSETP.NEU.FTZ.AND P3, PT, |R2|.reuse, +INF , PT ;  /* 0x7f8000000200780b */ /* 0x040fe40003f7d200 */
[----:B------:R-:W-:Y:S02]  /*1510*/  FSETP.NEU.FTZ.AND P1, PT, |R3|, +INF , PT ;  /* 0x7f8000000300780b */ /* 0x000fe40003f3d200 */
[----:B------:R-:W-:-:S11]  /*1520*/  FSETP.NEU.FTZ.AND P0, PT, |R2|, +INF , PT ;  /* 0x7f8000000200780b */ /* 0x000fd60003f1d200 */
[----:B------:R-:W-:Y:S05]  /*1530*/  @!P1 BRA !P3, `(.L_x_17) ;  /* 0x00000004002c9947 */ /* 0x000fea0005800000 */
[----:B------:R-:W-:-:S04]  /*1540*/  LOP3.LUT P3, RZ, R2, 0x7fffffff, RZ, 0xc0, !PT ;  /* 0x7fffffff02ff7812 */ /* 0x000fc8000786c0ff */
[----:B------:R-:W-:-:S13]  /*1550*/  PLOP3.LUT P1, PT, P1, P3, PT, 0x2f, 0xf2 ;  /* 0x0000000000f2781c */ /* 0x000fda0000f26577 */
[----:B------:R-:W-:Y:S05]  /*1560*/  @P1 BRA `(.L_x_18) ;  /* 0x0000000400181947 */ /* 0x000fea0003800000 */
[----:B------:R-:W-:-:S04]  /*1570*/  LOP3.LUT P1, RZ, R11, 0x7fffffff, RZ, 0xc0, !PT ;  /* 0x7fffffff0bff7812 */ /* 0x000fc8000782c0ff */
[----:B------:R-:W-:-:S13]  /*1580*/  PLOP3.LUT P0, PT, P0, P1, PT, 0x2f, 0xf2 ;  /* 0x0000000000f2781c */ /* 0x000fda0000702577 */
[----:B------:R-:W-:Y:S05]  /*1590*/  @P0 BRA `(.L_x_19) ;  /* 0x0000000400000947 */ /* 0x000fea0003800000 */
[----:B------:R-:W-:Y:S02]  /*15a0*/  ISETP.GE.AND P0, PT, R10, RZ, PT ;  /* 0x000000ff0a00720c */ /* 0x000fe40003f06270 */
[----:B------:R-:W-:-:S11]  /*15b0*/  ISETP.GE.AND P1, PT, R12, RZ, PT ;  /* 0x000000ff0c00720c */ /* 0x000fd60003f26270 */
[----:B------:R-:W-:Y:S01]  /*15c0*/  @P0 MOV R7, RZ ;  /* 0x000000ff00070202 */ /* 0x000fe20000000f00 */
[----:B------:R-:W-:Y:S02]  /*15d0*/  @!P0 IMAD.MOV.U32 R7, RZ, RZ, -0x40 ;  /* 0xffffffc0ff078424 */ /* 0x000fe400078e00ff */
[----:B------:R-:W-:Y:S01]  /*15e0*/  @!P0 FFMA R2, R2, 1.84467440737095516160e+19, RZ ;  /* 0x5f80000002028823 */ /* 0x000fe200000000ff */
[----:B------:R-:W-:Y:S02]  /*15f0*/  @!P1 FFMA R11, R3, 1.84467440737095516160e+19, RZ ;  /* 0x5f800000030b9823 */ /* 0x000fe400000000ff */
[----:B------:R-:W-:-:S07]  /*1600*/  @!P1 IADD3 R7, PT, PT, R7, 0x40, RZ ;  /* 0x0000004007079810 */ /* 0x000fce0007ffe0ff */
.L_x_15:
[----:B------:R-:W-:Y:S01]  /*1610*/  LEA R10, R9, 0xc0800000, 0x17 ;  /* 0xc0800000090a7811 */ /* 0x000fe200078eb8ff */
[----:B------:R-:W-:Y:S03]  /*1620*/  BSSY.RECONVERGENT B3, `(.L_x_20) ;  /* 0x0000036000037945 */ /* 0x000fe60003800200 */
[----:B------:R-:W-:Y:S01]  /*1630*/  IADD3 R11, PT, PT, -R10, R11, RZ ;  /* 0x0000000b0a0b7210 */ /* 0x000fe20007ffe1ff */
[----:B------:R-:W-:-:S03]  /*1640*/  VIADD R10, R14, 0xffffff81 ;  /* 0xffffff810e0a7836 */ /* 0x000fc60000000000 */
[----:B------:R-:W0:Y:S01]  /*1650*/  MUFU.RCP R12, R11 ;  /* 0x0000000b000c7308 */ /* 0x000e220000001000 */
[----:B------:R-:W-:Y:S01]  /*1660*/  FADD.FTZ R13, -R11, -RZ ;  /* 0x800000ff0b0d7221 */ /* 0x000fe20000010100 */
[C---:B------:R-:W-:Y:S01]  /*1670*/  IMAD R2, R10.reuse, -0x800000, R2 ;  /* 0xff8000000a027824 */ /* 0x040fe200078e0202 */
[----:B------:R-:W-:-:S04]  /*1680*/  IADD3 R10, PT, PT, R10, 0x7f, -R9 ;  /* 0x0000007f0a0a7810 */ /* 0x000fc80007ffe809 */
[----:B------:R-:W-:Y:S01]  /*1690*/  IADD3 R10, PT, PT, R10, R7, RZ ;  /* 0x000000070a0a7210 */ /* 0x000fe20007ffe0ff */
[----:B0-----:R-:W-:-:S04]  /*16a0*/  FFMA R15, R12, R13, 1 ;  /* 0x3f8000000c0f7423 */ /* 0x001fc8000000000d */
[----:B------:R-:W-:-:S04]  /*16b0*/  FFMA R17, R12, R15, R12 ;  /* 0x0000000f0c117223 */ /* 0x000fc8000000000c */
[----:B------:R-:W-:-:S04]  /*16c0*/  FFMA R12, R2, R17, RZ ;  /* 0x00000011020c7223 */ /* 0x000fc800000000ff */
[----:B------:R-:W-:-:S04]  /*16d0*/  FFMA R15, R13, R12, R2 ;  /* 0x0000000c0d0f7223 */ /* 0x000fc80000000002 */
[----:B------:R-:W-:-:S04]  /*16e0*/  FFMA R12, R17, R15, R12 ;  /* 0x0000000f110c7223 */ /* 0x000fc8000000000c */
[----:B------:R-:W-:-:S04]  /*16f0*/  FFMA R13, R13, R12, R2 ;  /* 0x0000000c0d0d7223 */ /* 0x000fc80000000002 */
[----:B------:R-:W-:-:S05]  /*1700*/  FFMA R2, R17, R13, R12 ;  /* 0x0000000d11027223 */ /* 0x000fca000000000c */
[----:B------:R-:W-:-:S04]  /*1710*/  SHF.R.U32.HI R9, RZ, 0x17, R2 ;  /* 0x00000017ff097819 */ /* 0x000fc80000011602 */
[----:B------:R-:W-:-:S04]  /*1720*/  LOP3.LUT R9, R9, 0xff, RZ, 0xc0, !PT ;  /* 0x000000ff09097812 */ /* 0x000fc800078ec0ff */
[----:B------:R-:W-:-:S05]  /*1730*/  IADD3 R11, PT, PT, R9, R10, RZ ;  /* 0x0000000a090b7210 */ /* 0x000fca0007ffe0ff */
[----:B------:R-:W-:-:S05]  /*1740*/  VIADD R7, R11, 0xffffffff ;  /* 0xffffffff0b077836 */ /* 0x000fca0000000000 */
[----:B------:R-:W-:-:S13]  /*1750*/  ISETP.GE.U32.AND P0, PT, R7, 0xfe, PT ;  /* 0x000000fe0700780c */ /* 0x000fda0003f06070 */
[----:B------:R-:W-:Y:S05]  /*1760*/  @!P0 BRA `(.L_x_21) ;  /* 0x0000000000808947 */ /* 0x000fea0003800000 */
[----:B------:R-:W-:-:S13]  /*1770*/  ISETP.GT.AND P0, PT, R11, 0xfe, PT ;  /* 0x000000fe0b00780c */ /* 0x000fda0003f04270 */
[----:B------:R-:W-:Y:S05]  /*1780*/  @P0 BRA `(.L_x_22) ;  /* 0x00000000006c0947 */ /* 0x000fea0003800000 */
[----:B------:R-:W-:-:S13]  /*1790*/  ISETP.GE.AND P0, PT, R11, 0x1, PT ;  /* 0x000000010b00780c */ /* 0x000fda0003f06270 */
[----:B------:R-:W-:Y:S05]  /*17a0*/  @P0 BRA `(.L_x_23) ;  /* 0x0000000000740947 */ /* 0x000fea0003800000 */
[----:B------:R-:W-:Y:S02]  /*17b0*/  ISETP.GE.AND P0, PT, R11, -0x18, PT ;  /* 0xffffffe80b00780c */ /* 0x000fe40003f06270 */
[----:B------:R-:W-:-:S11]  /*17c0*/  LOP3.LUT R2, R2, 0x80000000, RZ, 0xc0, !PT ;  /* 0x8000000002027812 */ /* 0x000fd600078ec0ff */
[----:B------:R-:W-:Y:S05]  /*17d0*/  @!P0 BRA `(.L_x_23) ;  /* 0x0000000000688947 */ /* 0x000fea0003800000 */
[CCC-:B------:R-:W-:Y:S01]  /*17e0*/  FFMA.RZ R7, R17.reuse, R13.reuse, R12.reuse ;  /* 0x0000000d11077223 */ /* 0x1c0fe2000000c00c */
[-CC-:B------:R-:W-:Y:S01]  /*17f0*/  FFMA.RM R10, R17, R13.reuse, R12.reuse ;  /* 0x0000000d110a7223 */ /* 0x180fe2000000400c */
[C---:B------:R-:W-:Y:S02]  /*1800*/  ISETP.NE.AND P3, PT, R11.reuse, RZ, PT ;  /* 0x000000ff0b00720c */ /* 0x040fe40003f65270 */
[----:B------:R-:W-:Y:S02]  /*1810*/  ISETP.NE.AND P1, PT, R11, RZ, PT ;  /* 0x000000ff0b00720c */ /* 0x000fe40003f25270 */
[----:B------:R-:W-:Y:S01]  /*1820*/  LOP3.LUT R9, R7, 0x7fffff, RZ, 0xc0, !PT ;  /* 0x007fffff07097812 */ /* 0x000fe200078ec0ff */
[----:B------:R-:W-:Y:S01]  /*1830*/  FFMA.RP R7, R17, R13, R12 ;  /* 0x0000000d11077223 */ /* 0x000fe2000000800c */
[----:B------:R-:W-:Y:S02]  /*1840*/  IADD3 R12, PT, PT, R11, 0x20, RZ ;  /* 0x000000200b0c7810 */ /* 0x000fe40007ffe0ff */
[----:B------:R-:W-:-:S02]  /*1850*/  LOP3.LUT R9, R9, 0x800000, RZ, 0xfc, !PT ;  /* 0x0080000009097812 */ /* 0x000fc400078efcff */
[----:B------:R-:W-:Y:S02]  /*1860*/  IADD3 R11, PT, PT, -R11, RZ, RZ ;  /* 0x000000ff0b0b7210 */ /* 0x000fe40007ffe1ff */
[----:B------:R-:W-:Y:S02]  /*1870*/  SHF.L.U32 R12, R9, R12, RZ ;  /* 0x0000000c090c7219 */ /* 0x000fe400000006ff */
[----:B------:R-:W-:Y:S02]  /*1880*/  FSETP.NEU.FTZ.AND P0, PT, R7, R10, PT ;  /* 0x0000000a0700720b */ /* 0x000fe40003f1d000 */
[----:B------:R-:W-:Y:S02]  /*1890*/  SEL R10, R11, RZ, P3 ;  /* 0x000000ff0b0a7207 */ /* 0x000fe40001800000 */
[----:B------:R-:W-:Y:S02]  /*18a0*/  ISETP.NE.AND P1, PT, R12, RZ, P1 ;  /* 0x000000ff0c00720c */ /* 0x000fe40000f25270 */
[----:B------:R-:W-:-:S02]  /*18b0*/  SHF.R.U32.HI R10, RZ, R10, R9 ;  /* 0x0000000aff0a7219 */ /* 0x000fc40000011609 */
[----:B------:R-:W-:Y:S02]  /*18c0*/  PLOP3.LUT P0, PT, P0, P1, PT, 0xf8, 0x8f ;  /* 0x00000000008f781c */ /* 0x000fe40000703f70 */
[----:B------:R-:W-:Y:S02]  /*18d0*/  SHF.R.U32.HI R12, RZ, 0x1, R10 ;  /* 0x00000001ff0c7819 */ /* 0x000fe4000001160a */
[----:B------:R-:W-:-:S04]  /*18e0*/  SEL R7, RZ, 0x1, !P0 ;  /* 0x00000001ff077807 */ /* 0x000fc80004000000 */
[----:B------:R-:W-:-:S04]  /*18f0*/  LOP3.LUT R7, R7, 0x1, R12, 0xf8, !PT ;  /* 0x0000000107077812 */ /* 0x000fc800078ef80c */
[----:B------:R-:W-:-:S05]  /*1900*/  LOP3.LUT R7, R7, R10, RZ, 0xc0, !PT ;  /* 0x0000000a07077212 */ /* 0x000fca00078ec0ff */
[----:B------:R-:W-:-:S05]  /*1910*/  IMAD.IADD R7, R12, 0x1, R7 ;  /* 0x000000010c077824 */ /* 0x000fca00078e0207 */
[----:B------:R-:W-:Y:S01]  /*1920*/  LOP3.LUT R2, R7, R2, RZ, 0xfc, !PT ;  /* 0x0000000207027212 */ /* 0x000fe200078efcff */
[----:B------:R-:W-:Y:S06]  /*1930*/  BRA `(.L_x_23) ;  /* 0x0000000000107947 */ /* 0x000fec0003800000 */
.L_x_22:
[----:B------:R-:W-:-:S04]  /*1940*/  LOP3.LUT R2, R2, 0x80000000, RZ, 0xc0, !PT ;  /* 0x8000000002027812 */ /* 0x000fc800078ec0ff */
[----:B------:R-:W-:Y:S01]  /*1950*/  LOP3.LUT R2, R2, 0x7f800000, RZ, 0xfc, !PT ;  /* 0x7f80000002027812 */ /* 0x000fe200078efcff */
[----:B------:R-:W-:Y:S06]  /*1960*/  BRA `(.L_x_23) ;  /* 0x0000000000047947 */ /* 0x000fec0003800000 */
.L_x_21:
[----:B------:R-:W-:-:S07]  /*1970*/  LEA R2, R10, R2, 0x17 ;  /* 0x000000020a027211 */ /* 0x000fce00078eb8ff */
.L_x_23:
[----:B------:R-:W-:Y:S05]  /*1980*/  BSYNC.RECONVERGENT B3 ;  /* 0x0000000000037941 */ /* 0x000fea0003800200 */
.L_x_20:
[----:B------:R-:W-:Y:S05]  /*1990*/  BRA `(.L_x_24) ;  /* 0x0000000000207947 */ /* 0x000fea0003800000 */
.L_x_19:
[----:B------:R-:W-:-:S04]  /*19a0*/  LOP3.LUT R2, R11, 0x80000000, R2, 0x48, !PT ;  /* 0x800000000b027812 */ /* 0x000fc800078e4802 */
[----:B------:R-:W-:Y:S01]  /*19b0*/  LOP3.LUT R2, R2, 0x7f800000, RZ, 0xfc, !PT ;  /* 0x7f80000002027812 */ /* 0x000fe200078efcff */
[----:B------:R-:W-:Y:S06]  /*19c0*/  BRA `(.L_x_24) ;  /* 0x0000000000147947 */ /* 0x000fec0003800000 */
.L_x_18:
[----:B------:R-:W-:Y:S01]  /*19d0*/  LOP3.LUT R2, R11, 0x80000000, R2, 0x48, !PT ;  /* 0x800000000b027812 */ /* 0x000fe200078e4802 */
[----:B------:R-:W-:Y:S06]  /*19e0*/  BRA `(.L_x_24) ;  /* 0x00000000000c7947 */ /* 0x000fec0003800000 */
.L_x_17:
[----:B------:R-:W0:Y:S01]  /*19f0*/  MUFU.RSQ R2, -QNAN ;  /* 0xffc0000000027908 */ /* 0x000e220000001400 */
[----:B------:R-:W-:Y:S05]  /*1a00*/  BRA `(.L_x_24) ;  /* 0x0000000000047947 */ /* 0x000fea0003800000 */
.L_x_16:
[----:B------:R-:W-:-:S07]  /*1a10*/  FADD.FTZ R2, R2, R3 ;  /* 0x0000000302027221 */ /* 0x000fce0000010000 */
.L_x_24:
[----:B------:R-:W-:Y:S05]  /*1a20*/  BSYNC.RECONVERGENT B2 ;  /* 0x0000000000027941 */ /* 0x000fea0003800200 */
.L_x_14:
[----:B------:R-:W-:-:S04]  /*1a30*/  HFMA2 R9, -RZ, RZ, 0, 0 ;  /* 0x00000000ff097431 */ /* 0x000fc800000001ff */
[----:B0-----:R-:W-:Y:S05]  /*1a40*/  RET.REL.NODEC R8 `(_Z7computefffffffffffffffff) ;  /* 0xffffffe4086c7950 */ /* 0x001fea0003c3ffff */
.L_x_25:
[----:B------:R-:W-:-:S00]  /*1a50*/  BRA `(.L_x_25) ;  /* 0xfffffffc00fc7947 */ /* 0x000fc0000383ffff */
[----:B------:R-:W-:-:S00]  /*1a60*/  NOP ;  /* 0x0000000000007918 */ /* 0x000fc00000000000 */
        /* <DEDUP_REMOVED lines=9> */
.L_x_26:


//--------------------- .nv.global.init           --------------------------
	.section	.nv.global.init,"aw",@progbits
	.align	4
.nv.global.init:
	.type		__cudart_i2opi_f,@object
	.size		__cudart_i2opi_f,($str - __cudart_i2opi_f)
__cudart_i2opi_f:
        /*0000*/ 	.byte	0x41, 0x90, 0x43, 0x3c, 0x99, 0x95, 0x62, 0xdb, 0xc0, 0xdd, 0x34, 0xf5, 0xd1, 0x57, 0x27, 0xfc
        /*0010*/ 	.byte	0x29, 0x15, 0x44, 0x4e, 0x6e, 0x83, 0xf9, 0xa2
	.type		$str,@object
	.size		$str,(.L_0 - $str)
$str:
        /*0018*/ 	.byte	0x25, 0x2e, 0x31, 0x37, 0x67, 0x0a, 0x00
.L_0:


//--------------------- .nv.shared.reserved.0     --------------------------
	.section	.nv.shared.reserved.0,"aw",@nobits
	.weak		__nv_reservedSMEM_offset_0_alias
	.size		__nv_reservedSMEM_offset_0_alias, 0, 64
	.other		__nv_reservedSMEM_offset_0_alias,@"STO_CUDA_RESERVED_SHARED STV_DEFAULT"
__nv_reservedSMEM_offset_0_alias:
	.zero		0
	.zero		64


//--------------------- .nv.constant0._Z7computefffffffffffffffff --------------------------
	.section	.nv.constant0._Z7computefffffffffffffffff,"a",@progbits
	.sectionflags	@""
	.align	4
.nv.constant0._Z7computefffffffffffffffff:
	.zero		964


//--------------------- SYMBOLS --------------------------

	.type		.nv.reservedSmem.offset0,@object
	.size		.nv.reservedSmem.offset0,0x4
	.type		vprintf,@function
